//
// Generated by NVIDIA NVVM Compiler
//
// Compiler Build ID: CL-36424714
// Cuda compilation tools, release 13.0, V13.0.88
// Based on NVVM 20.0.0
//

.version 9.0
.target sm_100
.address_size 64

	// .globl	_Z8edgelistP4NodeP4EdgePcPiS3_S4_S4_

.visible .entry _Z8edgelistP4NodeP4EdgePcPiS3_S4_S4_(
	.param .u64 .ptr .align 1 _Z8edgelistP4NodeP4EdgePcPiS3_S4_S4__param_0,
	.param .u64 .ptr .align 1 _Z8edgelistP4NodeP4EdgePcPiS3_S4_S4__param_1,
	.param .u64 .ptr .align 1 _Z8edgelistP4NodeP4EdgePcPiS3_S4_S4__param_2,
	.param .u64 .ptr .align 1 _Z8edgelistP4NodeP4EdgePcPiS3_S4_S4__param_3,
	.param .u64 .ptr .align 1 _Z8edgelistP4NodeP4EdgePcPiS3_S4_S4__param_4,
	.param .u64 .ptr .align 1 _Z8edgelistP4NodeP4EdgePcPiS3_S4_S4__param_5,
	.param .u64 .ptr .align 1 _Z8edgelistP4NodeP4EdgePcPiS3_S4_S4__param_6
)
{
	.reg .pred 	%p<5>;
	.reg .b16 	%rs<4>;
	.reg .b32 	%r<12>;
	.reg .b64 	%rd<22>;

	ld.param.u64 	%rd4, [_Z8edgelistP4NodeP4EdgePcPiS3_S4_S4__param_1];
	ld.param.u64 	%rd5, [_Z8edgelistP4NodeP4EdgePcPiS3_S4_S4__param_2];
	ld.param.u64 	%rd8, [_Z8edgelistP4NodeP4EdgePcPiS3_S4_S4__param_3];
	ld.param.u64 	%rd6, [_Z8edgelistP4NodeP4EdgePcPiS3_S4_S4__param_4];
	ld.param.u64 	%rd7, [_Z8edgelistP4NodeP4EdgePcPiS3_S4_S4__param_5];
	ld.param.u64 	%rd9, [_Z8edgelistP4NodeP4EdgePcPiS3_S4_S4__param_6];
	cvta.to.global.u64 	%rd1, %rd9;
	cvta.to.global.u64 	%rd10, %rd8;
	mov.u32 	%r3, %ctaid.x;
	mov.u32 	%r4, %ntid.x;
	mov.u32 	%r5, %tid.x;
	mad.lo.s32 	%r1, %r3, %r4, %r5;
	ld.global.u32 	%r6, [%rd10];
	setp.ge.s32 	%p1, %r1, %r6;
	@%p1 bra 	$L__BB0_5;
	cvta.to.global.u64 	%rd11, %rd4;
	cvta.to.global.u64 	%rd12, %rd5;
	mul.wide.s32 	%rd13, %r1, 8;
	add.s64 	%rd14, %rd11, %rd13;
	add.s64 	%rd2, %rd14, 4;
	ld.global.s32 	%rd15, [%rd14+4];
	add.s64 	%rd3, %rd12, %rd15;
	ld.global.u8 	%rs1, [%rd3];
	setp.eq.s16 	%p2, %rs1, 1;
	@%p2 bra 	$L__BB0_5;
	ld.global.u32 	%r7, [%rd2+-4];
	mul.wide.s32 	%rd16, %r7, 4;
	add.s64 	%rd17, %rd1, %rd16;
	ld.global.u32 	%r2, [%rd17];
	cvta.to.global.u64 	%rd18, %rd7;
	ld.global.u32 	%r8, [%rd18];
	setp.ne.s32 	%p3, %r2, %r8;
	@%p3 bra 	$L__BB0_5;
	add.s32 	%r9, %r2, 1;
	mov.b16 	%rs2, 1;
	st.global.u8 	[%rd3], %rs2;
	ld.global.u32 	%r10, [%rd2];
	mul.wide.s32 	%rd19, %r10, 4;
	add.s64 	%rd20, %rd1, %rd19;
	atom.global.min.s32 	%r11, [%rd20], %r9;
	setp.le.s32 	%p4, %r11, %r9;
	@%p4 bra 	$L__BB0_5;
	cvta.to.global.u64 	%rd21, %rd6;
	mov.b16 	%rs3, 1;
	st.global.u8 	[%rd21], %rs3;
$L__BB0_5:
	ret;

}
	// .globl	_Z16reverse_edgelistP4NodeP4EdgePcPiS3_S4_S4_
.visible .entry _Z16reverse_edgelistP4NodeP4EdgePcPiS3_S4_S4_(
	.param .u64 .ptr .align 1 _Z16reverse_edgelistP4NodeP4EdgePcPiS3_S4_S4__param_0,
	.param .u64 .ptr .align 1 _Z16reverse_edgelistP4NodeP4EdgePcPiS3_S4_S4__param_1,
	.param .u64 .ptr .align 1 _Z16reverse_edgelistP4NodeP4EdgePcPiS3_S4_S4__param_2,
	.param .u64 .ptr .align 1 _Z16reverse_edgelistP4NodeP4EdgePcPiS3_S4_S4__param_3,
	.param .u64 .ptr .align 1 _Z16reverse_edgelistP4NodeP4EdgePcPiS3_S4_S4__param_4,
	.param .u64 .ptr .align 1 _Z16reverse_edgelistP4NodeP4EdgePcPiS3_S4_S4__param_5,
	.param .u64 .ptr .align 1 _Z16reverse_edgelistP4NodeP4EdgePcPiS3_S4_S4__param_6
)
{
	.reg .pred 	%p<5>;
	.reg .b16 	%rs<4>;
	.reg .b32 	%r<12>;
	.reg .b64 	%rd<21>;

	ld.param.u64 	%rd4, [_Z16reverse_edgelistP4NodeP4EdgePcPiS3_S4_S4__param_1];
	ld.param.u64 	%rd5, [_Z16reverse_edgelistP4NodeP4EdgePcPiS3_S4_S4__param_2];
	ld.param.u64 	%rd8, [_Z16reverse_edgelistP4NodeP4EdgePcPiS3_S4_S4__param_3];
	ld.param.u64 	%rd6, [_Z16reverse_edgelistP4NodeP4EdgePcPiS3_S4_S4__param_4];
	ld.param.u64 	%rd7, [_Z16reverse_edgelistP4NodeP4EdgePcPiS3_S4_S4__param_5];
	ld.param.u64 	%rd9, [_Z16reverse_edgelistP4NodeP4EdgePcPiS3_S4_S4__param_6];
	cvta.to.global.u64 	%rd1, %rd9;
	cvta.to.global.u64 	%rd10, %rd8;
	mov.u32 	%r3, %ctaid.x;
	mov.u32 	%r4, %ntid.x;
	mov.u32 	%r5, %tid.x;
	mad.lo.s32 	%r1, %r3, %r4, %r5;
	ld.global.u32 	%r6, [%rd10];
	setp.ge.s32 	%p1, %r1, %r6;
	@%p1 bra 	$L__BB1_5;
	cvta.to.global.u64 	%rd11, %rd4;
	cvta.to.global.u64 	%rd12, %rd5;
	mul.wide.s32 	%rd13, %r1, 8;
	add.s64 	%rd2, %rd11, %rd13;
	ld.global.s32 	%rd14, [%rd2];
	add.s64 	%rd3, %rd12, %rd14;
	ld.global.u8 	%rs1, [%rd3];
	setp.eq.s16 	%p2, %rs1, 1;
	@%p2 bra 	$L__BB1_5;
	ld.global.u32 	%r7, [%rd2+4];
	mul.wide.s32 	%rd15, %r7, 4;
	add.s64 	%rd16, %rd1, %rd15;
	ld.global.u32 	%r2, [%rd16];
	cvta.to.global.u64 	%rd17, %rd7;
	ld.global.u32 	%r8, [%rd17];
	setp.ne.s32 	%p3, %r2, %r8;
	@%p3 bra 	$L__BB1_5;
	add.s32 	%r9, %r2, 1;
	mov.b16 	%rs2, 1;
	st.global.u8 	[%rd3], %rs2;
	ld.global.u32 	%r10, [%rd2];
	mul.wide.s32 	%rd18, %r10, 4;
	add.s64 	%rd19, %rd1, %rd18;
	atom.global.min.s32 	%r11, [%rd19], %r9;
	setp.le.s32 	%p4, %r11, %r9;
	@%p4 bra 	$L__BB1_5;
	cvta.to.global.u64 	%rd20, %rd6;
	mov.b16 	%rs3, 1;
	st.global.u8 	[%rd20], %rs3;
$L__BB1_5:
	ret;

}
	// .globl	_Z11vertex_pushP4NodeP4EdgePiPcS3_S3_S3_S4_
.visible .entry _Z11vertex_pushP4NodeP4EdgePiPcS3_S3_S3_S4_(
	.param .u64 .ptr .align 1 _Z11vertex_pushP4NodeP4EdgePiPcS3_S3_S3_S4__param_0,
	.param .u64 .ptr .align 1 _Z11vertex_pushP4NodeP4EdgePiPcS3_S3_S3_S4__param_1,
	.param .u64 .ptr .align 1 _Z11vertex_pushP4NodeP4EdgePiPcS3_S3_S3_S4__param_2,
	.param .u64 .ptr .align 1 _Z11vertex_pushP4NodeP4EdgePiPcS3_S3_S3_S4__param_3,
	.param .u64 .ptr .align 1 _Z11vertex_pushP4NodeP4EdgePiPcS3_S3_S3_S4__param_4,
	.param .u64 .ptr .align 1 _Z11vertex_pushP4NodeP4EdgePiPcS3_S3_S3_S4__param_5,
	.param .u64 .ptr .align 1 _Z11vertex_pushP4NodeP4EdgePiPcS3_S3_S3_S4__param_6,
	.param .u64 .ptr .align 1 _Z11vertex_pushP4NodeP4EdgePiPcS3_S3_S3_S4__param_7
)
{
	.reg .pred 	%p<18>;
	.reg .b16 	%rs<16>;
	.reg .b32 	%r<39>;
	.reg .b64 	%rd<44>;

	ld.param.u64 	%rd12, [_Z11vertex_pushP4NodeP4EdgePiPcS3_S3_S3_S4__param_0];
	ld.param.u64 	%rd14, [_Z11vertex_pushP4NodeP4EdgePiPcS3_S3_S3_S4__param_2];
	ld.param.u64 	%rd15, [_Z11vertex_pushP4NodeP4EdgePiPcS3_S3_S3_S4__param_3];
	ld.param.u64 	%rd13, [_Z11vertex_pushP4NodeP4EdgePiPcS3_S3_S3_S4__param_4];
	ld.param.u64 	%rd16, [_Z11vertex_pushP4NodeP4EdgePiPcS3_S3_S3_S4__param_5];
	ld.param.u64 	%rd17, [_Z11vertex_pushP4NodeP4EdgePiPcS3_S3_S3_S4__param_6];
	ld.param.u64 	%rd18, [_Z11vertex_pushP4NodeP4EdgePiPcS3_S3_S3_S4__param_7];
	cvta.to.global.u64 	%rd1, %rd15;
	cvta.to.global.u64 	%rd2, %rd18;
	cvta.to.global.u64 	%rd3, %rd17;
	cvta.to.global.u64 	%rd4, %rd16;
	cvta.to.global.u64 	%rd19, %rd14;
	mov.u32 	%r21, %ctaid.x;
	mov.u32 	%r22, %ntid.x;
	mov.u32 	%r23, %tid.x;
	mad.lo.s32 	%r1, %r21, %r22, %r23;
	ld.global.u32 	%r24, [%rd19];
	setp.ge.s32 	%p1, %r1, %r24;
	@%p1 bra 	$L__BB2_24;
	cvta.to.global.u64 	%rd20, %rd13;
	mul.wide.s32 	%rd21, %r1, 4;
	add.s64 	%rd22, %rd4, %rd21;
	ld.global.u32 	%r2, [%rd22];
	ld.global.u32 	%r25, [%rd20];
	setp.ne.s32 	%p2, %r2, %r25;
	@%p2 bra 	$L__BB2_24;
	add.s32 	%r3, %r2, 1;
	cvta.to.global.u64 	%rd23, %rd12;
	mul.wide.s32 	%rd24, %r1, 16;
	add.s64 	%rd25, %rd23, %rd24;
	ld.global.u32 	%r4, [%rd25];
	ld.global.u32 	%r26, [%rd25+8];
	add.s32 	%r5, %r26, %r4;
	setp.lt.s32 	%p3, %r26, 1;
	@%p3 bra 	$L__BB2_24;
	add.s32 	%r27, %r4, 1;
	max.s32 	%r6, %r5, %r27;
	sub.s32 	%r28, %r6, %r4;
	and.b32  	%r7, %r28, 3;
	setp.eq.s32 	%p4, %r7, 0;
	mov.u32 	%r37, %r4;
	@%p4 bra 	$L__BB2_9;
	neg.s32 	%r35, %r7;
	mov.u32 	%r37, %r4;
$L__BB2_5:
	.pragma "nounroll";
	mul.wide.s32 	%rd26, %r37, 4;
	add.s64 	%rd27, %rd3, %rd26;
	ld.global.u32 	%r11, [%rd27];
	cvt.s64.s32 	%rd28, %r11;
	add.s64 	%rd5, %rd2, %rd28;
	ld.global.u8 	%rs1, [%rd5];
	setp.eq.s16 	%p5, %rs1, 1;
	@%p5 bra 	$L__BB2_8;
	mov.b16 	%rs2, 1;
	st.global.u8 	[%rd5], %rs2;
	mul.wide.s32 	%rd29, %r11, 4;
	add.s64 	%rd30, %rd4, %rd29;
	atom.global.min.s32 	%r29, [%rd30], %r3;
	setp.le.s32 	%p6, %r29, %r3;
	@%p6 bra 	$L__BB2_8;
	mov.b16 	%rs3, 1;
	st.global.u8 	[%rd1], %rs3;
$L__BB2_8:
	add.s32 	%r37, %r37, 1;
	add.s32 	%r35, %r35, 1;
	setp.ne.s32 	%p7, %r35, 0;
	@%p7 bra 	$L__BB2_5;
$L__BB2_9:
	sub.s32 	%r30, %r4, %r6;
	setp.gt.u32 	%p8, %r30, -4;
	@%p8 bra 	$L__BB2_24;
	add.s64 	%rd6, %rd3, 8;
$L__BB2_11:
	mul.wide.s32 	%rd31, %r37, 4;
	add.s64 	%rd7, %rd6, %rd31;
	ld.global.u32 	%r16, [%rd7+-8];
	cvt.s64.s32 	%rd32, %r16;
	add.s64 	%rd8, %rd2, %rd32;
	ld.global.u8 	%rs4, [%rd8];
	setp.eq.s16 	%p9, %rs4, 1;
	@%p9 bra 	$L__BB2_14;
	mov.b16 	%rs5, 1;
	st.global.u8 	[%rd8], %rs5;
	mul.wide.s32 	%rd33, %r16, 4;
	add.s64 	%rd34, %rd4, %rd33;
	atom.global.min.s32 	%r31, [%rd34], %r3;
	setp.le.s32 	%p10, %r31, %r3;
	@%p10 bra 	$L__BB2_14;
	mov.b16 	%rs6, 1;
	st.global.u8 	[%rd1], %rs6;
$L__BB2_14:
	ld.global.u32 	%r17, [%rd7+-4];
	cvt.s64.s32 	%rd35, %r17;
	add.s64 	%rd9, %rd2, %rd35;
	ld.global.u8 	%rs7, [%rd9];
	setp.eq.s16 	%p11, %rs7, 1;
	@%p11 bra 	$L__BB2_17;
	mov.b16 	%rs8, 1;
	st.global.u8 	[%rd9], %rs8;
	mul.wide.s32 	%rd36, %r17, 4;
	add.s64 	%rd37, %rd4, %rd36;
	atom.global.min.s32 	%r32, [%rd37], %r3;
	setp.le.s32 	%p12, %r32, %r3;
	@%p12 bra 	$L__BB2_17;
	mov.b16 	%rs9, 1;
	st.global.u8 	[%rd1], %rs9;
$L__BB2_17:
	ld.global.u32 	%r18, [%rd7];
	cvt.s64.s32 	%rd38, %r18;
	add.s64 	%rd10, %rd2, %rd38;
	ld.global.u8 	%rs10, [%rd10];
	setp.eq.s16 	%p13, %rs10, 1;
	@%p13 bra 	$L__BB2_20;
	mov.b16 	%rs11, 1;
	st.global.u8 	[%rd10], %rs11;
	mul.wide.s32 	%rd39, %r18, 4;
	add.s64 	%rd40, %rd4, %rd39;
	atom.global.min.s32 	%r33, [%rd40], %r3;
	setp.le.s32 	%p14, %r33, %r3;
	@%p14 bra 	$L__BB2_20;
	mov.b16 	%rs12, 1;
	st.global.u8 	[%rd1], %rs12;
$L__BB2_20:
	ld.global.u32 	%r19, [%rd7+4];
	cvt.s64.s32 	%rd41, %r19;
	add.s64 	%rd11, %rd2, %rd41;
	ld.global.u8 	%rs13, [%rd11];
	setp.eq.s16 	%p15, %rs13, 1;
	@%p15 bra 	$L__BB2_23;
	mov.b16 	%rs14, 1;
	st.global.u8 	[%rd11], %rs14;
	mul.wide.s32 	%rd42, %r19, 4;
	add.s64 	%rd43, %rd4, %rd42;
	atom.global.min.s32 	%r34, [%rd43], %r3;
	setp.le.s32 	%p16, %r34, %r3;
	@%p16 bra 	$L__BB2_23;
	mov.b16 	%rs15, 1;
	st.global.u8 	[%rd1], %rs15;
$L__BB2_23:
	add.s32 	%r37, %r37, 4;
	setp.lt.s32 	%p17, %r37, %r5;
	@%p17 bra 	$L__BB2_11;
$L__BB2_24:
	ret;

}
	// .globl	_Z11vertex_pullP4NodeP4EdgePiPcS3_S3_S3_S4_
.visible .entry _Z11vertex_pullP4NodeP4EdgePiPcS3_S3_S3_S4_(
	.param .u64 .ptr .align 1 _Z11vertex_pullP4NodeP4EdgePiPcS3_S3_S3_S4__param_0,
	.param .u64 .ptr .align 1 _Z11vertex_pullP4NodeP4EdgePiPcS3_S3_S3_S4__param_1,
	.param .u64 .ptr .align 1 _Z11vertex_pullP4NodeP4EdgePiPcS3_S3_S3_S4__param_2,
	.param .u64 .ptr .align 1 _Z11vertex_pullP4NodeP4EdgePiPcS3_S3_S3_S4__param_3,
	.param .u64 .ptr .align 1 _Z11vertex_pullP4NodeP4EdgePiPcS3_S3_S3_S4__param_4,
	.param .u64 .ptr .align 1 _Z11vertex_pullP4NodeP4EdgePiPcS3_S3_S3_S4__param_5,
	.param .u64 .ptr .align 1 _Z11vertex_pullP4NodeP4EdgePiPcS3_S3_S3_S4__param_6,
	.param .u64 .ptr .align 1 _Z11vertex_pullP4NodeP4EdgePiPcS3_S3_S3_S4__param_7
)
{
	.reg .pred 	%p<13>;
	.reg .b16 	%rs<7>;
	.reg .b32 	%r<50>;
	.reg .b64 	%rd<36>;

	ld.param.u64 	%rd9, [_Z11vertex_pullP4NodeP4EdgePiPcS3_S3_S3_S4__param_0];
	ld.param.u64 	%rd11, [_Z11vertex_pullP4NodeP4EdgePiPcS3_S3_S3_S4__param_2];
	ld.param.u64 	%rd12, [_Z11vertex_pullP4NodeP4EdgePiPcS3_S3_S3_S4__param_3];
	ld.param.u64 	%rd13, [_Z11vertex_pullP4NodeP4EdgePiPcS3_S3_S3_S4__param_4];
	ld.param.u64 	%rd14, [_Z11vertex_pullP4NodeP4EdgePiPcS3_S3_S3_S4__param_5];
	ld.param.u64 	%rd15, [_Z11vertex_pullP4NodeP4EdgePiPcS3_S3_S3_S4__param_6];
	ld.param.u64 	%rd10, [_Z11vertex_pullP4NodeP4EdgePiPcS3_S3_S3_S4__param_7];
	cvta.to.global.u64 	%rd1, %rd12;
	cvta.to.global.u64 	%rd2, %rd14;
	cvta.to.global.u64 	%rd3, %rd15;
	cvta.to.global.u64 	%rd16, %rd11;
	cvta.to.global.u64 	%rd4, %rd13;
	mov.u32 	%r23, %ctaid.x;
	mov.u32 	%r24, %ntid.x;
	mov.u32 	%r25, %tid.x;
	mad.lo.s32 	%r1, %r23, %r24, %r25;
	ld.global.u32 	%r26, [%rd4];
	add.s32 	%r2, %r26, 1;
	ld.global.u32 	%r27, [%rd16];
	setp.ge.s32 	%p1, %r1, %r27;
	@%p1 bra 	$L__BB3_19;
	cvta.to.global.u64 	%rd17, %rd10;
	cvt.s64.s32 	%rd18, %r1;
	add.s64 	%rd5, %rd17, %rd18;
	ld.global.u8 	%rs1, [%rd5];
	setp.eq.s16 	%p2, %rs1, 1;
	@%p2 bra 	$L__BB3_19;
	cvta.to.global.u64 	%rd19, %rd9;
	mul.wide.s32 	%rd20, %r1, 16;
	add.s64 	%rd21, %rd19, %rd20;
	ld.global.u32 	%r3, [%rd21+4];
	ld.global.u32 	%r28, [%rd21+12];
	add.s32 	%r4, %r28, %r3;
	setp.lt.s32 	%p3, %r28, 1;
	@%p3 bra 	$L__BB3_19;
	mul.wide.s32 	%rd22, %r1, 4;
	add.s64 	%rd6, %rd2, %rd22;
	add.s32 	%r29, %r3, 1;
	max.s32 	%r5, %r4, %r29;
	sub.s32 	%r30, %r5, %r3;
	and.b32  	%r6, %r30, 3;
	setp.eq.s32 	%p4, %r6, 0;
	mov.u32 	%r46, %r3;
	@%p4 bra 	$L__BB3_8;
	neg.s32 	%r43, %r6;
	add.s32 	%r46, %r3, %r6;
	mov.u32 	%r44, %r3;
$L__BB3_5:
	.pragma "nounroll";
	mul.wide.s32 	%rd23, %r44, 4;
	add.s64 	%rd24, %rd3, %rd23;
	ld.global.u32 	%r31, [%rd24];
	mul.wide.s32 	%rd25, %r31, 4;
	add.s64 	%rd26, %rd2, %rd25;
	ld.global.u32 	%r32, [%rd26];
	ld.global.u32 	%r33, [%rd4];
	setp.ne.s32 	%p5, %r32, %r33;
	@%p5 bra 	$L__BB3_7;
	st.global.u32 	[%rd6], %r2;
	mov.b16 	%rs2, 1;
	st.global.u8 	[%rd1], %rs2;
	st.global.u8 	[%rd5], %rs2;
$L__BB3_7:
	add.s32 	%r44, %r44, 1;
	add.s32 	%r43, %r43, 1;
	setp.ne.s32 	%p6, %r43, 0;
	@%p6 bra 	$L__BB3_5;
$L__BB3_8:
	sub.s32 	%r34, %r3, %r5;
	setp.gt.u32 	%p7, %r34, -4;
	@%p7 bra 	$L__BB3_19;
	add.s64 	%rd7, %rd3, 8;
$L__BB3_10:
	mul.wide.s32 	%rd27, %r46, 4;
	add.s64 	%rd8, %rd7, %rd27;
	ld.global.u32 	%r35, [%rd8+-8];
	mul.wide.s32 	%rd28, %r35, 4;
	add.s64 	%rd29, %rd2, %rd28;
	ld.global.u32 	%r36, [%rd29];
	ld.global.u32 	%r48, [%rd4];
	setp.ne.s32 	%p8, %r36, %r48;
	@%p8 bra 	$L__BB3_12;
	st.global.u32 	[%rd6], %r2;
	mov.b16 	%rs3, 1;
	st.global.u8 	[%rd1], %rs3;
	st.global.u8 	[%rd5], %rs3;
	ld.global.u32 	%r48, [%rd4];
$L__BB3_12:
	ld.global.u32 	%r37, [%rd8+-4];
	mul.wide.s32 	%rd30, %r37, 4;
	add.s64 	%rd31, %rd2, %rd30;
	ld.global.u32 	%r38, [%rd31];
	setp.ne.s32 	%p9, %r38, %r48;
	@%p9 bra 	$L__BB3_14;
	st.global.u32 	[%rd6], %r2;
	mov.b16 	%rs4, 1;
	st.global.u8 	[%rd1], %rs4;
	st.global.u8 	[%rd5], %rs4;
	ld.global.u32 	%r48, [%rd4];
$L__BB3_14:
	ld.global.u32 	%r39, [%rd8];
	mul.wide.s32 	%rd32, %r39, 4;
	add.s64 	%rd33, %rd2, %rd32;
	ld.global.u32 	%r40, [%rd33];
	setp.ne.s32 	%p10, %r40, %r48;
	@%p10 bra 	$L__BB3_16;
	st.global.u32 	[%rd6], %r2;
	mov.b16 	%rs5, 1;
	st.global.u8 	[%rd1], %rs5;
	st.global.u8 	[%rd5], %rs5;
	ld.global.u32 	%r48, [%rd4];
$L__BB3_16:
	ld.global.u32 	%r41, [%rd8+4];
	mul.wide.s32 	%rd34, %r41, 4;
	add.s64 	%rd35, %rd2, %rd34;
	ld.global.u32 	%r42, [%rd35];
	setp.ne.s32 	%p11, %r42, %r48;
	@%p11 bra 	$L__BB3_18;
	st.global.u32 	[%rd6], %r2;
	mov.b16 	%rs6, 1;
	st.global.u8 	[%rd1], %rs6;
	st.global.u8 	[%rd5], %rs6;
$L__BB3_18:
	add.s32 	%r46, %r46, 4;
	setp.lt.s32 	%p12, %r46, %r4;
	@%p12 bra 	$L__BB3_10;
$L__BB3_19:
	ret;

}


// ===== COMPILED SASS (sm_100) =====

	.target	sm_100

	.elftype	@"ET_EXEC"


//--------------------- .note.nv.tkinfo           --------------------------
	.section	.note.nv.tkinfo,"",@"SHT_NOTE"
	.sectionflags	@"SHF_NOTE_NV_TKINFO"
	.tkinfo
        /*0018*/ 	.word	0x00000002
        /*0030*/ 	.string	""
        /*0030*/ 	.string	"ptxas"
        /*0030*/ 	.string	"Cuda compilation tools, release 13.0, V13.0.88"
        /*0030*/ 	.string	"Build cuda_13.0.r13.0/compiler.36424714_0"
        /*0030*/ 	.string	"-arch sm_100 -m 64 "



//--------------------- .note.nv.cuinfo           --------------------------
	.section	.note.nv.cuinfo,"",@"SHT_NOTE"
	.sectionflags	@"SHF_NOTE_NV_CUINFO"
        /*0018*/ 	.short	0x0002
        /*001a*/ 	.short	0x0064
        /*001c*/ 	.short	0x0082
	.zero		2


//--------------------- .nv.info                  --------------------------
	.section	.nv.info,"",@"SHT_CUDA_INFO"
	.align	4


	//----- nvinfo : EIATTR_REGCOUNT
	.align		4
        /*0000*/ 	.byte	0x04, 0x2f
        /*0002*/ 	.short	(.L_1 - .L_0)
	.align		4
.L_0:
        /*0004*/ 	.word	index@(_Z8edgelistP4NodeP4EdgePcPiS3_S4_S4_)
        /*0008*/ 	.word	0x0000000e


	//----- nvinfo : EIATTR_FRAME_SIZE
	.align		4
.L_1:
        /*000c*/ 	.byte	0x04, 0x11
        /*000e*/ 	.short	(.L_3 - .L_2)
	.align		4
.L_2:
        /*0010*/ 	.word	index@(_Z8edgelistP4NodeP4EdgePcPiS3_S4_S4_)
        /*0014*/ 	.word	0x00000000


	//----- nvinfo : EIATTR_REGCOUNT
	.align		4
.L_3:
        /*0018*/ 	.byte	0x04, 0x2f
        /*001a*/ 	.short	(.L_5 - .L_4)
	.align		4
.L_4:
        /*001c*/ 	.word	index@(_Z16reverse_edgelistP4NodeP4EdgePcPiS3_S4_S4_)
        /*0020*/ 	.word	0x0000000e


	//----- nvinfo : EIATTR_FRAME_SIZE
	.align		4
.L_5:
        /*0024*/ 	.byte	0x04, 0x11
        /*0026*/ 	.short	(.L_7 - .L_6)
	.align		4
.L_6:
        /*0028*/ 	.word	index@(_Z16reverse_edgelistP4NodeP4EdgePcPiS3_S4_S4_)
        /*002c*/ 	.word	0x00000000


	//----- nvinfo : EIATTR_REGCOUNT
	.align		4
.L_7:
        /*0030*/ 	.byte	0x04, 0x2f
        /*0032*/ 	.short	(.L_9 - .L_8)
	.align		4
.L_8:
        /*0034*/ 	.word	index@(_Z11vertex_pushP4NodeP4EdgePiPcS3_S3_S3_S4_)
        /*0038*/ 	.word	0x00000014


	//----- nvinfo : EIATTR_FRAME_SIZE
	.align		4
.L_9:
        /*003c*/ 	.byte	0x04, 0x11
        /*003e*/ 	.short	(.L_11 - .L_10)
	.align		4
.L_10:
        /*0040*/ 	.word	index@(_Z11vertex_pushP4NodeP4EdgePiPcS3_S3_S3_S4_)
        /*0044*/ 	.word	0x00000000


	//----- nvinfo : EIATTR_REGCOUNT
	.align		4
.L_11:
        /*0048*/ 	.byte	0x04, 0x2f
        /*004a*/ 	.short	(.L_13 - .L_12)
	.align		4
.L_12:
        /*004c*/ 	.word	index@(_Z11vertex_pullP4NodeP4EdgePiPcS3_S3_S3_S4_)
        /*0050*/ 	.word	0x0000001a


	//----- nvinfo : EIATTR_FRAME_SIZE
	.align		4
.L_13:
        /*0054*/ 	.byte	0x04, 0x11
        /*0056*/ 	.short	(.L_15 - .L_14)
	.align		4
.L_14:
        /*0058*/ 	.word	index@(_Z11vertex_pullP4NodeP4EdgePiPcS3_S3_S3_S4_)
        /*005c*/ 	.word	0x00000000


	//----- nvinfo : EIATTR_MIN_STACK_SIZE
	.align		4
.L_15:
        /*0060*/ 	.byte	0x04, 0x12
        /*0062*/ 	.short	(.L_17 - .L_16)
	.align		4
.L_16:
        /*0064*/ 	.word	index@(_Z11vertex_pullP4NodeP4EdgePiPcS3_S3_S3_S4_)
        /*0068*/ 	.word	0x00000000


	//----- nvinfo : EIATTR_MIN_STACK_SIZE
	.align		4
.L_17:
        /*006c*/ 	.byte	0x04, 0x12
        /*006e*/ 	.short	(.L_19 - .L_18)
	.align		4
.L_18:
        /*0070*/ 	.word	index@(_Z11vertex_pushP4NodeP4EdgePiPcS3_S3_S3_S4_)
        /*0074*/ 	.word	0x00000000


	//----- nvinfo : EIATTR_MIN_STACK_SIZE
	.align		4
.L_19:
        /*0078*/ 	.byte	0x04, 0x12
        /*007a*/ 	.short	(.L_21 - .L_20)
	.align		4
.L_20:
        /*007c*/ 	.word	index@(_Z16reverse_edgelistP4NodeP4EdgePcPiS3_S4_S4_)
        /*0080*/ 	.word	0x00000000


	//----- nvinfo : EIATTR_MIN_STACK_SIZE
	.align		4
.L_21:
        /*0084*/ 	.byte	0x04, 0x12
        /*0086*/ 	.short	(.L_23 - .L_22)
	.align		4
.L_22:
        /*0088*/ 	.word	index@(_Z8edgelistP4NodeP4EdgePcPiS3_S4_S4_)
        /*008c*/ 	.word	0x00000000
.L_23:


//--------------------- .nv.compat                --------------------------
	.section	.nv.compat,"",@"SHT_CUDA_COMPAT_INFO"
	.align	4
        /*0000*/ 	.byte	0x02, 0x09, 0x00, 0x00, 0x02, 0x02, 0x01, 0x00, 0x02, 0x05, 0x05, 0x00, 0x03, 0x07, 0x01, 0x01
        /*0010*/ 	.byte	0x02, 0x03, 0x00, 0x00, 0x02, 0x06, 0x01, 0x00, 0x04, 0x0b, 0x08, 0x00, 0x09, 0x00, 0x00, 0x00
        /*0020*/ 	.byte	0x00, 0x00, 0x00, 0x00


//--------------------- .nv.info._Z11vertex_pullP4NodeP4EdgePiPcS3_S3_S3_S4_ --------------------------
	.section	.nv.info._Z11vertex_pullP4NodeP4EdgePiPcS3_S3_S3_S4_,"",@"SHT_CUDA_INFO"
	.sectionflags	@""
	.align	4


	//----- nvinfo : EIATTR_CUDA_API_VERSION
	.align		4
        /*0000*/ 	.byte	0x04, 0x37
        /*0002*/ 	.short	(.L_25 - .L_24)
.L_24:
        /*0004*/ 	.word	0x00000082


	//----- nvinfo : EIATTR_KPARAM_INFO
	.align		4
.L_25:
        /*0008*/ 	.byte	0x04, 0x17
        /*000a*/ 	.short	(.L_27 - .L_26)
.L_26:
        /*000c*/ 	.word	0x00000000
        /*0010*/ 	.short	0x0007
        /*0012*/ 	.short	0x0038
        /*0014*/ 	.byte	0x00, 0xf5, 0x21, 0x00


	//----- nvinfo : EIATTR_KPARAM_INFO
	.align		4
.L_27:
        /*0018*/ 	.byte	0x04, 0x17
        /*001a*/ 	.short	(.L_29 - .L_28)
.L_28:
        /*001c*/ 	.word	0x00000000
        /*0020*/ 	.short	0x0006
        /*0022*/ 	.short	0x0030
        /*0024*/ 	.byte	0x00, 0xf5, 0x21, 0x00


	//----- nvinfo : EIATTR_KPARAM_INFO
	.align		4
.L_29:
        /*0028*/ 	.byte	0x04, 0x17
        /*002a*/ 	.short	(.L_31 - .L_30)
.L_30:
        /*002c*/ 	.word	0x00000000
        /*0030*/ 	.short	0x0005
        /*0032*/ 	.short	0x0028
        /*0034*/ 	.byte	0x00, 0xf5, 0x21, 0x00


	//----- nvinfo : EIATTR_KPARAM_INFO
	.align		4
.L_31:
        /*0038*/ 	.byte	0x04, 0x17
        /*003a*/ 	.short	(.L_33 - .L_32)
.L_32:
        /*003c*/ 	.word	0x00000000
        /*0040*/ 	.short	0x0004
        /*0042*/ 	.short	0x0020
        /*0044*/ 	.byte	0x00, 0xf5, 0x21, 0x00


	//----- nvinfo : EIATTR_KPARAM_INFO
	.align		4
.L_33:
        /*0048*/ 	.byte	0x04, 0x17
        /*004a*/ 	.short	(.L_35 - .L_34)
.L_34:
        /*004c*/ 	.word	0x00000000
        /*0050*/ 	.short	0x0003
        /*0052*/ 	.short	0x0018
        /*0054*/ 	.byte	0x00, 0xf5, 0x21, 0x00


	//----- nvinfo : EIATTR_KPARAM_INFO
	.align		4
.L_35:
        /*0058*/ 	.byte	0x04, 0x17
        /*005a*/ 	.short	(.L_37 - .L_36)
.L_36:
        /*005c*/ 	.word	0x00000000
        /*0060*/ 	.short	0x0002
        /*0062*/ 	.short	0x0010
        /*0064*/ 	.byte	0x00, 0xf5, 0x21, 0x00


	//----- nvinfo : EIATTR_KPARAM_INFO
	.align		4
.L_37:
        /*0068*/ 	.byte	0x04, 0x17
        /*006a*/ 	.short	(.L_39 - .L_38)
.L_38:
        /*006c*/ 	.word	0x00000000
        /*0070*/ 	.short	0x0001
        /*0072*/ 	.short	0x0008
        /*0074*/ 	.byte	0x00, 0xf5, 0x21, 0x00


	//----- nvinfo : EIATTR_KPARAM_INFO
	.align		4
.L_39:
        /*0078*/ 	.byte	0x04, 0x17
        /*007a*/ 	.short	(.L_41 - .L_40)
.L_40:
        /*007c*/ 	.word	0x00000000
        /*0080*/ 	.short	0x0000
        /*0082*/ 	.short	0x0000
        /*0084*/ 	.byte	0x00, 0xf5, 0x21, 0x00


	//----- nvinfo : EIATTR_SPARSE_MMA_MASK
	.align		4
.L_41:
        /*0088*/ 	.byte	0x03, 0x50
        /*008a*/ 	.short	0x0000


	//----- nvinfo : EIATTR_MAXREG_COUNT
	.align		4
        /*008c*/ 	.byte	0x03, 0x1b
        /*008e*/ 	.short	0x00ff


	//----- nvinfo : EIATTR_MERCURY_ISA_VERSION
	.align		4
        /*0090*/ 	.byte	0x03, 0x5f
        /*0092*/ 	.short	0x0101


	//----- nvinfo : EIATTR_VRC_CTA_INIT_COUNT
	.align		4
        /*0094*/ 	.byte	0x02, 0x4a
	.zero		1
	.zero		1


	//----- nvinfo : EIATTR_EXIT_INSTR_OFFSETS
	.align		4
        /*0098*/ 	.byte	0x04, 0x1c
        /*009a*/ 	.short	(.L_43 - .L_42)


	//   ....[0]....
.L_42:
        /*009c*/ 	.word	0x00000090


	//   ....[1]....
        /*00a0*/ 	.word	0x000000f0


	//   ....[2]....
        /*00a4*/ 	.word	0x00000140


	//   ....[3]....
        /*00a8*/ 	.word	0x00000390


	//   ....[4]....
        /*00ac*/ 	.word	0x000006d0


	//----- nvinfo : EIATTR_CRS_STACK_SIZE
	.align		4
.L_43:
        /*00b0*/ 	.byte	0x04, 0x1e
        /*00b2*/ 	.short	(.L_45 - .L_44)
.L_44:
        /*00b4*/ 	.word	0x00000000


	//----- nvinfo : EIATTR_CBANK_PARAM_SIZE
	.align		4
.L_45:
        /*00b8*/ 	.byte	0x03, 0x19
        /*00ba*/ 	.short	0x0040


	//----- nvinfo : EIATTR_PARAM_CBANK
	.align		4
        /*00bc*/ 	.byte	0x04, 0x0a
        /*00be*/ 	.short	(.L_47 - .L_46)
	.align		4
.L_46:
        /*00c0*/ 	.word	index@(.nv.constant0._Z11vertex_pullP4NodeP4EdgePiPcS3_S3_S3_S4_)
        /*00c4*/ 	.short	0x0380
        /*00c6*/ 	.short	0x0040


	//----- nvinfo : EIATTR_SW_WAR
	.align		4
.L_47:
        /*00c8*/ 	.byte	0x04, 0x36
        /*00ca*/ 	.short	(.L_49 - .L_48)
.L_48:
        /*00cc*/ 	.word	0x00000008
.L_49:


//--------------------- .nv.info._Z11vertex_pushP4NodeP4EdgePiPcS3_S3_S3_S4_ --------------------------
	.section	.nv.info._Z11vertex_pushP4NodeP4EdgePiPcS3_S3_S3_S4_,"",@"SHT_CUDA_INFO"
	.sectionflags	@""
	.align	4


	//----- nvinfo : EIATTR_CUDA_API_VERSION
	.align		4
        /*0000*/ 	.byte	0x04, 0x37
        /*0002*/ 	.short	(.L_51 - .L_50)
.L_50:
        /*0004*/ 	.word	0x00000082


	//----- nvinfo : EIATTR_KPARAM_INFO
	.align		4
.L_51:
        /*0008*/ 	.byte	0x04, 0x17
        /*000a*/ 	.short	(.L_53 - .L_52)
.L_52:
        /*000c*/ 	.word	0x00000000
        /*0010*/ 	.short	0x0007
        /*0012*/ 	.short	0x0038
        /*0014*/ 	.byte	0x00, 0xf5, 0x21, 0x00


	//----- nvinfo : EIATTR_KPARAM_INFO
	.align		4
.L_53:
        /*0018*/ 	.byte	0x04, 0x17
        /*001a*/ 	.short	(.L_55 - .L_54)
.L_54:
        /*001c*/ 	.word	0x00000000
        /*0020*/ 	.short	0x0006
        /*0022*/ 	.short	0x0030
        /*0024*/ 	.byte	0x00, 0xf5, 0x21, 0x00


	//----- nvinfo : EIATTR_KPARAM_INFO
	.align		4
.L_55:
        /*0028*/ 	.byte	0x04, 0x17
        /*002a*/ 	.short	(.L_57 - .L_56)
.L_56:
        /*002c*/ 	.word	0x00000000
        /*0030*/ 	.short	0x0005
        /*0032*/ 	.short	0x0028
        /*0034*/ 	.byte	0x00, 0xf5, 0x21, 0x00


	//----- nvinfo : EIATTR_KPARAM_INFO
	.align		4
.L_57:
        /*0038*/ 	.byte	0x04, 0x17
        /*003a*/ 	.short	(.L_59 - .L_58)
.L_58:
        /*003c*/ 	.word	0x00000000
        /*0040*/ 	.short	0x0004
        /*0042*/ 	.short	0x0020
        /*0044*/ 	.byte	0x00, 0xf5, 0x21, 0x00


	//----- nvinfo : EIATTR_KPARAM_INFO
	.align		4
.L_59:
        /*0048*/ 	.byte	0x04, 0x17
        /*004a*/ 	.short	(.L_61 - .L_60)
.L_60:
        /*004c*/ 	.word	0x00000000
        /*0050*/ 	.short	0x0003
        /*0052*/ 	.short	0x0018
        /*0054*/ 	.byte	0x00, 0xf5, 0x21, 0x00


	//----- nvinfo : EIATTR_KPARAM_INFO
	.align		4
.L_61:
        /*0058*/ 	.byte	0x04, 0x17
        /*005a*/ 	.short	(.L_63 - .L_62)
.L_62:
        /*005c*/ 	.word	0x00000000
        /*0060*/ 	.short	0x0002
        /*0062*/ 	.short	0x0010
        /*0064*/ 	.byte	0x00, 0xf5, 0x21, 0x00


	//----- nvinfo : EIATTR_KPARAM_INFO
	.align		4
.L_63:
        /*0068*/ 	.byte	0x04, 0x17
        /*006a*/ 	.short	(.L_65 - .L_64)
.L_64:
        /*006c*/ 	.word	0x00000000
        /*0070*/ 	.short	0x0001
        /*0072*/ 	.short	0x0008
        /*0074*/ 	.byte	0x00, 0xf5, 0x21, 0x00


	//----- nvinfo : EIATTR_KPARAM_INFO
	.align		4
.L_65:
        /*0078*/ 	.byte	0x04, 0x17
        /*007a*/ 	.short	(.L_67 - .L_66)
.L_66:
        /*007c*/ 	.word	0x00000000
        /*0080*/ 	.short	0x0000
        /*0082*/ 	.short	0x0000
        /*0084*/ 	.byte	0x00, 0xf5, 0x21, 0x00


	//----- nvinfo : EIATTR_SPARSE_MMA_MASK
	.align		4
.L_67:
        /*0088*/ 	.byte	0x03, 0x50
        /*008a*/ 	.short	0x0000


	//----- nvinfo : EIATTR_MAXREG_COUNT
	.align		4
        /*008c*/ 	.byte	0x03, 0x1b
        /*008e*/ 	.short	0x00ff


	//----- nvinfo : EIATTR_MERCURY_ISA_VERSION
	.align		4
        /*0090*/ 	.byte	0x03, 0x5f
        /*0092*/ 	.short	0x0101


	//----- nvinfo : EIATTR_VRC_CTA_INIT_COUNT
	.align		4
        /*0094*/ 	.byte	0x02, 0x4a
	.zero		1
	.zero		1


	//----- nvinfo : EIATTR_EXIT_INSTR_OFFSETS
	.align		4
        /*0098*/ 	.byte	0x04, 0x1c
        /*009a*/ 	.short	(.L_69 - .L_68)


	//   ....[0]....
.L_68:
        /*009c*/ 	.word	0x00000090


	//   ....[1]....
        /*00a0*/ 	.word	0x00000100


	//   ....[2]....
        /*00a4*/ 	.word	0x00000150


	//   ....[3]....
        /*00a8*/ 	.word	0x000003b0


	//   ....[4]....
        /*00ac*/ 	.word	0x00000830


	//----- nvinfo : EIATTR_CRS_STACK_SIZE
	.align		4
.L_69:
        /*00b0*/ 	.byte	0x04, 0x1e
        /*00b2*/ 	.short	(.L_71 - .L_70)
.L_70:
        /*00b4*/ 	.word	0x00000000


	//----- nvinfo : EIATTR_CBANK_PARAM_SIZE
	.align		4
.L_71:
        /*00b8*/ 	.byte	0x03, 0x19
        /*00ba*/ 	.short	0x0040


	//----- nvinfo : EIATTR_PARAM_CBANK
	.align		4
        /*00bc*/ 	.byte	0x04, 0x0a
        /*00be*/ 	.short	(.L_73 - .L_72)
	.align		4
.L_72:
        /*00c0*/ 	.word	index@(.nv.constant0._Z11vertex_pushP4NodeP4EdgePiPcS3_S3_S3_S4_)
        /*00c4*/ 	.short	0x0380
        /*00c6*/ 	.short	0x0040


	//----- nvinfo : EIATTR_SW_WAR
	.align		4
.L_73:
        /*00c8*/ 	.byte	0x04, 0x36
        /*00ca*/ 	.short	(.L_75 - .L_74)
.L_74:
        /*00cc*/ 	.word	0x00000008
.L_75:


//--------------------- .nv.info._Z16reverse_edgelistP4NodeP4EdgePcPiS3_S4_S4_ --------------------------
	.section	.nv.info._Z16reverse_edgelistP4NodeP4EdgePcPiS3_S4_S4_,"",@"SHT_CUDA_INFO"
	.sectionflags	@""
	.align	4


	//----- nvinfo : EIATTR_CUDA_API_VERSION
	.align		4
        /*0000*/ 	.byte	0x04, 0x37
        /*0002*/ 	.short	(.L_77 - .L_76)
.L_76:
        /*0004*/ 	.word	0x00000082


	//----- nvinfo : EIATTR_KPARAM_INFO
	.align		4
.L_77:
        /*0008*/ 	.byte	0x04, 0x17
        /*000a*/ 	.short	(.L_79 - .L_78)
.L_78:
        /*000c*/ 	.word	0x00000000
        /*0010*/ 	.short	0x0006
        /*0012*/ 	.short	0x0030
        /*0014*/ 	.byte	0x00, 0xf5, 0x21, 0x00


	//----- nvinfo : EIATTR_KPARAM_INFO
	.align		4
.L_79:
        /*0018*/ 	.byte	0x04, 0x17
        /*001a*/ 	.short	(.L_81 - .L_80)
.L_80:
        /*001c*/ 	.word	0x00000000
        /*0020*/ 	.short	0x0005
        /*0022*/ 	.short	0x0028
        /*0024*/ 	.byte	0x00, 0xf5, 0x21, 0x00


	//----- nvinfo : EIATTR_KPARAM_INFO
	.align		4
.L_81:
        /*0028*/ 	.byte	0x04, 0x17
        /*002a*/ 	.short	(.L_83 - .L_82)
.L_82:
        /*002c*/ 	.word	0x00000000
        /*0030*/ 	.short	0x0004
        /*0032*/ 	.short	0x0020
        /*0034*/ 	.byte	0x00, 0xf5, 0x21, 0x00


	//----- nvinfo : EIATTR_KPARAM_INFO
	.align		4
.L_83:
        /*0038*/ 	.byte	0x04, 0x17
        /*003a*/ 	.short	(.L_85 - .L_84)
.L_84:
        /*003c*/ 	.word	0x00000000
        /*0040*/ 	.short	0x0003
        /*0042*/ 	.short	0x0018
        /*0044*/ 	.byte	0x00, 0xf5, 0x21, 0x00


	//----- nvinfo : EIATTR_KPARAM_INFO
	.align		4
.L_85:
        /*0048*/ 	.byte	0x04, 0x17
        /*004a*/ 	.short	(.L_87 - .L_86)
.L_86:
        /*004c*/ 	.word	0x00000000
        /*0050*/ 	.short	0x0002
        /*0052*/ 	.short	0x0010
        /*0054*/ 	.byte	0x00, 0xf5, 0x21, 0x00


	//----- nvinfo : EIATTR_KPARAM_INFO
	.align		4
.L_87:
        /*0058*/ 	.byte	0x04, 0x17
        /*005a*/ 	.short	(.L_89 - .L_88)
.L_88:
        /*005c*/ 	.word	0x00000000
        /*0060*/ 	.short	0x0001
        /*0062*/ 	.short	0x0008
        /*0064*/ 	.byte	0x00, 0xf5, 0x21, 0x00


	//----- nvinfo : EIATTR_KPARAM_INFO
	.align		4
.L_89:
        /*0068*/ 	.byte	0x04, 0x17
        /*006a*/ 	.short	(.L_91 - .L_90)
.L_90:
        /*006c*/ 	.word	0x00000000
        /*0070*/ 	.short	0x0000
        /*0072*/ 	.short	0x0000
        /*0074*/ 	.byte	0x00, 0xf5, 0x21, 0x00


	//----- nvinfo : EIATTR_SPARSE_MMA_MASK
	.align		4
.L_91:
        /*0078*/ 	.byte	0x03, 0x50
        /*007a*/ 	.short	0x0000


	//----- nvinfo : EIATTR_MAXREG_COUNT
	.align		4
        /*007c*/ 	.byte	0x03, 0x1b
        /*007e*/ 	.short	0x00ff


	//----- nvinfo : EIATTR_MERCURY_ISA_VERSION
	.align		4
        /*0080*/ 	.byte	0x03, 0x5f
        /*0082*/ 	.short	0x0101


	//----- nvinfo : EIATTR_VRC_CTA_INIT_COUNT
	.align		4
        /*0084*/ 	.byte	0x02, 0x4a
	.zero		1
	.zero		1


	//----- nvinfo : EIATTR_EXIT_INSTR_OFFSETS
	.align		4
        /*0088*/ 	.byte	0x04, 0x1c
        /*008a*/ 	.short	(.L_93 - .L_92)


	//   ....[0]....
.L_92:
        /*008c*/ 	.word	0x00000090


	//   ....[1]....
        /*0090*/ 	.word	0x00000120


	//   ....[2]....
        /*0094*/ 	.word	0x000001a0


	//   ....[3]....
        /*0098*/ 	.word	0x00000220


	//   ....[4]....
        /*009c*/ 	.word	0x00000250


	//----- nvinfo : EIATTR_CBANK_PARAM_SIZE
	.align		4
.L_93:
        /*00a0*/ 	.byte	0x03, 0x19
        /*00a2*/ 	.short	0x0038


	//----- nvinfo : EIATTR_PARAM_CBANK
	.align		4
        /*00a4*/ 	.byte	0x04, 0x0a
        /*00a6*/ 	.short	(.L_95 - .L_94)
	.align		4
.L_94:
        /*00a8*/ 	.word	index@(.nv.constant0._Z16reverse_edgelistP4NodeP4EdgePcPiS3_S4_S4_)
        /*00ac*/ 	.short	0x0380
        /*00ae*/ 	.short	0x0038


	//----- nvinfo : EIATTR_SW_WAR
	.align		4
.L_95:
        /*00b0*/ 	.byte	0x04, 0x36
        /*00b2*/ 	.short	(.L_97 - .L_96)
.L_96:
        /*00b4*/ 	.word	0x00000008
.L_97:


//--------------------- .nv.info._Z8edgelistP4NodeP4EdgePcPiS3_S4_S4_ --------------------------
	.section	.nv.info._Z8edgelistP4NodeP4EdgePcPiS3_S4_S4_,"",@"SHT_CUDA_INFO"
	.sectionflags	@""
	.align	4


	//----- nvinfo : EIATTR_CUDA_API_VERSION
	.align		4
        /*0000*/ 	.byte	0x04, 0x37
        /*0002*/ 	.short	(.L_99 - .L_98)
.L_98:
        /*0004*/ 	.word	0x00000082


	//----- nvinfo : EIATTR_KPARAM_INFO
	.align		4
.L_99:
        /*0008*/ 	.byte	0x04, 0x17
        /*000a*/ 	.short	(.L_101 - .L_100)
.L_100:
        /*000c*/ 	.word	0x00000000
        /*0010*/ 	.short	0x0006
        /*0012*/ 	.short	0x0030
        /*0014*/ 	.byte	0x00, 0xf5, 0x21, 0x00


	//----- nvinfo : EIATTR_KPARAM_INFO
	.align		4
.L_101:
        /*0018*/ 	.byte	0x04, 0x17
        /*001a*/ 	.short	(.L_103 - .L_102)
.L_102:
        /*001c*/ 	.word	0x00000000
        /*0020*/ 	.short	0x0005
        /*0022*/ 	.short	0x0028
        /*0024*/ 	.byte	0x00, 0xf5, 0x21, 0x00


	//----- nvinfo : EIATTR_KPARAM_INFO
	.align		4
.L_103:
        /*0028*/ 	.byte	0x04, 0x17
        /*002a*/ 	.short	(.L_105 - .L_104)
.L_104:
        /*002c*/ 	.word	0x00000000
        /*0030*/ 	.short	0x0004
        /*0032*/ 	.short	0x0020
        /*0034*/ 	.byte	0x00, 0xf5, 0x21, 0x00


	//----- nvinfo : EIATTR_KPARAM_INFO
	.align		4
.L_105:
        /*0038*/ 	.byte	0x04, 0x17
        /*003a*/ 	.short	(.L_107 - .L_106)
.L_106:
        /*003c*/ 	.word	0x00000000
        /*0040*/ 	.short	0x0003
        /*0042*/ 	.short	0x0018
        /*0044*/ 	.byte	0x00, 0xf5, 0x21, 0x00


	//----- nvinfo : EIATTR_KPARAM_INFO
	.align		4
.L_107:
        /*0048*/ 	.byte	0x04, 0x17
        /*004a*/ 	.short	(.L_109 - .L_108)
.L_108:
        /*004c*/ 	.word	0x00000000
        /*0050*/ 	.short	0x0002
        /*0052*/ 	.short	0x0010
        /*0054*/ 	.byte	0x00, 0xf5, 0x21, 0x00


	//----- nvinfo : EIATTR_KPARAM_INFO
	.align		4
.L_109:
        /*0058*/ 	.byte	0x04, 0x17
        /*005a*/ 	.short	(.L_111 - .L_110)
.L_110:
        /*005c*/ 	.word	0x00000000
        /*0060*/ 	.short	0x0001
        /*0062*/ 	.short	0x0008
        /*0064*/ 	.byte	0x00, 0xf5, 0x21, 0x00


	//----- nvinfo : EIATTR_KPARAM_INFO
	.align		4
.L_111:
        /*0068*/ 	.byte	0x04, 0x17
        /*006a*/ 	.short	(.L_113 - .L_112)
.L_112:
        /*006c*/ 	.word	0x00000000
        /*0070*/ 	.short	0x0000
        /*0072*/ 	.short	0x0000
        /*0074*/ 	.byte	0x00, 0xf5, 0x21, 0x00


	//----- nvinfo : EIATTR_SPARSE_MMA_MASK
	.align		4
.L_113:
        /*0078*/ 	.byte	0x03, 0x50
        /*007a*/ 	.short	0x0000


	//----- nvinfo : EIATTR_MAXREG_COUNT
	.align		4
        /*007c*/ 	.byte	0x03, 0x1b
        /*007e*/ 	.short	0x00ff


	//----- nvinfo : EIATTR_MERCURY_ISA_VERSION
	.align		4
        /*0080*/ 	.byte	0x03, 0x5f
        /*0082*/ 	.short	0x0101


	//----- nvinfo : EIATTR_VRC_CTA_INIT_COUNT
	.align		4
        /*0084*/ 	.byte	0x02, 0x4a
	.zero		1
	.zero		1


	//----- nvinfo : EIATTR_EXIT_INSTR_OFFSETS
	.align		4
        /*0088*/ 	.byte	0x04, 0x1c
        /*008a*/ 	.short	(.L_115 - .L_114)


	//   ....[0]....
.L_114:
        /*008c*/ 	.word	0x00000090


	//   ....[1]....
        /*0090*/ 	.word	0x00000120


	//   ....[2]....
        /*0094*/ 	.word	0x000001a0


	//   ....[3]....
        /*0098*/ 	.word	0x00000220


	//   ....[4]....
        /*009c*/ 	.word	0x00000250


	//----- nvinfo : EIATTR_CBANK_PARAM_SIZE
	.align		4
.L_115:
        /*00a0*/ 	.byte	0x03, 0x19
        /*00a2*/ 	.short	0x0038


	//----- nvinfo : EIATTR_PARAM_CBANK
	.align		4
        /*00a4*/ 	.byte	0x04, 0x0a
        /*00a6*/ 	.short	(.L_117 - .L_116)
	.align		4
.L_116:
        /*00a8*/ 	.word	index@(.nv.constant0._Z8edgelistP4NodeP4EdgePcPiS3_S4_S4_)
        /*00ac*/ 	.short	0x0380
        /*00ae*/ 	.short	0x0038


	//----- nvinfo : EIATTR_SW_WAR
	.align		4
.L_117:
        /*00b0*/ 	.byte	0x04, 0x36
        /*00b2*/ 	.short	(.L_119 - .L_118)
.L_118:
        /*00b4*/ 	.word	0x00000008
.L_119:


//--------------------- .nv.callgraph             --------------------------
	.section	.nv.callgraph,"",@"SHT_CUDA_CALLGRAPH"
	.align	4
	.sectionentsize	8
	.align		4
        /*0000*/ 	.word	0x00000000
	.align		4
        /*0004*/ 	.word	0xffffffff
	.align		4
        /*0008*/ 	.word	0x00000000
	.align		4
        /*000c*/ 	.word	0xfffffffe
	.align		4
        /*0010*/ 	.word	0x00000000
	.align		4
        /*0014*/ 	.word	0xfffffffd
	.align		4
        /*0018*/ 	.word	0x00000000
	.align		4
        /*001c*/ 	.word	0xfffffffc


//--------------------- .text._Z11vertex_pullP4NodeP4EdgePiPcS3_S3_S3_S4_ --------------------------
	.section	.text._Z11vertex_pullP4NodeP4EdgePiPcS3_S3_S3_S4_,"ax",@progbits
	.align	128
        .global         _Z11vertex_pullP4NodeP4EdgePiPcS3_S3_S3_S4_
        .type           _Z11vertex_pullP4NodeP4EdgePiPcS3_S3_S3_S4_,@function
        .size           _Z11vertex_pullP4NodeP4EdgePiPcS3_S3_S3_S4_,(.L_x_22 - _Z11vertex_pullP4NodeP4EdgePiPcS3_S3_S3_S4_)
        .other          _Z11vertex_pullP4NodeP4EdgePiPcS3_S3_S3_S4_,@"STO_CUDA_ENTRY STV_DEFAULT"
_Z11vertex_pullP4NodeP4EdgePiPcS3_S3_S3_S4_:
.text._Z11vertex_pullP4NodeP4EdgePiPcS3_S3_S3_S4_:
[----:B------:R-:W-:Y:S08]  /*0000*/  LDC R1, c[0x0][0x37c] ;  /* 0x0000df00ff017b82 */ /* 0x000ff00000000800 */
[----:B------:R-:W0:Y:S01]  /*0010*/  LDC.64 R2, c[0x0][0x390] ;  /* 0x0000e400ff027b82 */ /* 0x000e220000000a00 */
[----:B------:R-:W0:Y:S02]  /*0020*/  LDCU.64 UR6, c[0x0][0x358] ;  /* 0x00006b00ff0677ac */ /* 0x000e240008000a00 */
[----:B0-----:R-:W2:Y:S05]  /*0030*/  LDG.E R2, desc[UR6][R2.64] ;  /* 0x0000000602027981 */ /* 0x001eaa000c1e1900 */
[----:B------:R-:W0:Y:S01]  /*0040*/  S2UR UR4, SR_CTAID.X ;  /* 0x00000000000479c3 */ /* 0x000e220000002500 */
[----:B------:R-:W0:Y:S07]  /*0050*/  S2R R0, SR_TID.X ;  /* 0x0000000000007919 */ /* 0x000e2e0000002100 */
[----:B------:R-:W0:Y:S02]  /*0060*/  LDC R9, c[0x0][0x360] ;  /* 0x0000d800ff097b82 */ /* 0x000e240000000800 */
[----:B0-----:R-:W-:-:S05]  /*0070*/  IMAD R9, R9, UR4, R0 ;  /* 0x0000000409097c24 */ /* 0x001fca000f8e0200 */
[----:B--2---:R-:W-:-:S13]  /*0080*/  ISETP.GE.AND P0, PT, R9, R2, PT ;  /* 0x000000020900720c */ /* 0x004fda0003f06270 */
[----:B------:R-:W-:Y:S05]  /*0090*/  @P0 EXIT ;  /* 0x000000000000094d */ /* 0x000fea0003800000 */
[----:B------:R-:W0:Y:S02]  /*00a0*/  LDCU.64 UR4, c[0x0][0x3b8] ;  /* 0x00007700ff0477ac */ /* 0x000e240008000a00 */
[----:B0-----:R-:W-:-:S04]  /*00b0*/  IADD3 R2, P0, PT, R9, UR4, RZ ;  /* 0x0000000409027c10 */ /* 0x001fc8000ff1e0ff */
[----:B------:R-:W-:-:S05]  /*00c0*/  LEA.HI.X.SX32 R3, R9, UR5, 0x1, P0 ;  /* 0x0000000509037c11 */ /* 0x000fca00080f0eff */
[----:B------:R-:W2:Y:S02]  /*00d0*/  LDG.E.U8 R0, desc[UR6][R2.64] ;  /* 0x0000000602007981 */ /* 0x000ea4000c1e1100 */
[----:B--2---:R-:W-:-:S13]  /*00e0*/  ISETP.NE.AND P0, PT, R0, 0x1, PT ;  /* 0x000000010000780c */ /* 0x004fda0003f05270 */
[----:B------:R-:W-:Y:S05]  /*00f0*/  @!P0 EXIT ;  /* 0x000000000000894d */ /* 0x000fea0003800000 */
[----:B------:R-:W0:Y:S02]  /*0100*/  LDC.64 R6, c[0x0][0x380] ;  /* 0x0000e000ff067b82 */ /* 0x000e240000000a00 */
[----:B0-----:R-:W-:-:S05]  /*0110*/  IMAD.WIDE R6, R9, 0x10, R6 ;  /* 0x0000001009067825 */ /* 0x001fca00078e0206 */
[----:B------:R-:W2:Y:S02]  /*0120*/  LDG.E R0, desc[UR6][R6.64+0xc] ;  /* 0x00000c0606007981 */ /* 0x000ea4000c1e1900 */
[----:B--2---:R-:W-:-:S13]  /*0130*/  ISETP.GE.AND P0, PT, R0, 0x1, PT ;  /* 0x000000010000780c */ /* 0x004fda0003f06270 */
[----:B------:R-:W-:Y:S05]  /*0140*/  @!P0 EXIT ;  /* 0x000000000000894d */ /* 0x000fea0003800000 */
[----:B------:R-:W2:Y:S01]  /*0150*/  LDG.E R17, desc[UR6][R6.64+0x4] ;  /* 0x0000040606117981 */ /* 0x000ea2000c1e1900 */
[----:B------:R-:W0:Y:S08]  /*0160*/  LDC.64 R10, c[0x0][0x3a0] ;  /* 0x0000e800ff0a7b82 */ /* 0x000e300000000a00 */
[----:B------:R-:W1:Y:S01]  /*0170*/  LDC.64 R4, c[0x0][0x3a8] ;  /* 0x0000ea00ff047b82 */ /* 0x000e620000000a00 */
[----:B0-----:R-:W3:Y:S01]  /*0180*/  LDG.E R8, desc[UR6][R10.64] ;  /* 0x000000060a087981 */ /* 0x001ee2000c1e1900 */
[----:B------:R-:W-:Y:S01]  /*0190*/  BSSY.RECONVERGENT B0, `(.L_x_0) ;  /* 0x000001f000007945 */ /* 0x000fe20003800200 */
[----:B-1----:R-:W-:-:S04]  /*01a0*/  IMAD.WIDE R4, R9, 0x4, R4 ;  /* 0x0000000409047825 */ /* 0x002fc800078e0204 */
[----:B--2---:R-:W-:-:S05]  /*01b0*/  IMAD.IADD R0, R17, 0x1, R0 ;  /* 0x0000000111007824 */ /* 0x004fca00078e0200 */
[----:B------:R-:W-:-:S05]  /*01c0*/  VIADDMNMX R12, R17, 0x1, R0, !PT ;  /* 0x00000001110c7846 */ /* 0x000fca0007800100 */
[----:B------:R-:W-:-:S05]  /*01d0*/  IMAD.IADD R13, R12, 0x1, -R17 ;  /* 0x000000010c0d7824 */ /* 0x000fca00078e0a11 */
[----:B------:R-:W-:Y:S02]  /*01e0*/  LOP3.LUT P1, R16, R13, 0x3, RZ, 0xc0, !PT ;  /* 0x000000030d107812 */ /* 0x000fe4000782c0ff */
[----:B------:R-:W-:Y:S01]  /*01f0*/  IADD3 R12, PT, PT, R17, -R12, RZ ;  /* 0x8000000c110c7210 */ /* 0x000fe20007ffe0ff */
[----:B------:R-:W-:-:S03]  /*0200*/  IMAD.MOV.U32 R9, RZ, RZ, R17 ;  /* 0x000000ffff097224 */ /* 0x000fc600078e0011 */
[----:B------:R-:W-:Y:S01]  /*0210*/  ISETP.GT.U32.AND P0, PT, R12, -0x4, PT ;  /* 0xfffffffc0c00780c */ /* 0x000fe20003f04070 */
[----:B---3--:R-:W-:-:S06]  /*0220*/  VIADD R7, R8, 0x1 ;  /* 0x0000000108077836 */ /* 0x008fcc0000000000 */
[----:B------:R-:W-:Y:S06]  /*0230*/  @!P1 BRA `(.L_x_1) ;  /* 0x0000000000509947 */ /* 0x000fec0003800000 */
[----:B------:R-:W0:Y:S01]  /*0240*/  LDC.64 R14, c[0x0][0x3a8] ;  /* 0x0000ea00ff0e7b82 */ /* 0x000e220000000a00 */
[----:B------:R-:W-:Y:S01]  /*0250*/  IADD3 R9, PT, PT, R17, R16, RZ ;  /* 0x0000001011097210 */ /* 0x000fe20007ffe0ff */
[----:B------:R-:W-:Y:S02]  /*0260*/  IMAD.MOV R6, RZ, RZ, -R16 ;  /* 0x000000ffff067224 */ /* 0x000fe400078e0a10 */
[----:B------:R-:W-:-:S04]  /*0270*/  IMAD.MOV.U32 R23, RZ, RZ, R17 ;  /* 0x000000ffff177224 */ /* 0x000fc800078e0011 */
[----:B------:R-:W1:Y:S03]  /*0280*/  LDC.64 R12, c[0x0][0x3b0] ;  /* 0x0000ec00ff0c7b82 */ /* 0x000e660000000a00 */
.L_x_2:
[----:B-1----:R-:W-:Y:S01]  /*0290*/  IMAD.WIDE R16, R23, 0x4, R12 ;  /* 0x0000000417107825 */ /* 0x002fe200078e020c */
[----:B------:R-:W2:Y:S05]  /*02a0*/  LDG.E R21, desc[UR6][R10.64] ;  /* 0x000000060a157981 */ /* 0x000eaa000c1e1900 */
[----:B------:R-:W0:Y:S02]  /*02b0*/  LDG.E R17, desc[UR6][R16.64] ;  /* 0x0000000610117981 */ /* 0x000e24000c1e1900 */
[----:B0-----:R-:W-:-:S06]  /*02c0*/  IMAD.WIDE R18, R17, 0x4, R14 ;  /* 0x0000000411127825 */ /* 0x001fcc00078e020e */
[----:B------:R-:W2:Y:S01]  /*02d0*/  LDG.E R18, desc[UR6][R18.64] ;  /* 0x0000000612127981 */ /* 0x000ea2000c1e1900 */
[----:B------:R-:W-:Y:S02]  /*02e0*/  HFMA2 R8, -RZ, RZ, 0, 5.9604644775390625e-08 ;  /* 0x00000001ff087431 */ /* 0x000fe400000001ff */
[----:B------:R-:W-:Y:S01]  /*02f0*/  VIADD R6, R6, 0x1 ;  /* 0x0000000106067836 */ /* 0x000fe20000000000 */
[----:B------:R-:W-:Y:S02]  /*0300*/  IADD3 R23, PT, PT, R23, 0x1, RZ ;  /* 0x0000000117177810 */ /* 0x000fe40007ffe0ff */
[----:B--2---:R-:W-:-:S13]  /*0310*/  ISETP.NE.AND P1, PT, R18, R21, PT ;  /* 0x000000151200720c */ /* 0x004fda0003f25270 */
[----:B------:R-:W0:Y:S01]  /*0320*/  @!P1 LDC.64 R20, c[0x0][0x398] ;  /* 0x0000e600ff149b82 */ /* 0x000e220000000a00 */
[----:B------:R2:W-:Y:S04]  /*0330*/  @!P1 STG.E desc[UR6][R4.64], R7 ;  /* 0x0000000704009986 */ /* 0x0005e8000c101906 */
[----:B0-----:R2:W-:Y:S04]  /*0340*/  @!P1 STG.E.U8 desc[UR6][R20.64], R8 ;  /* 0x0000000814009986 */ /* 0x0015e8000c101106 */
[----:B------:R2:W-:Y:S01]  /*0350*/  @!P1 STG.E.U8 desc[UR6][R2.64], R8 ;  /* 0x0000000802009986 */ /* 0x0005e2000c101106 */
[----:B------:R-:W-:-:S13]  /*0360*/  ISETP.NE.AND P1, PT, R6, RZ, PT ;  /* 0x000000ff0600720c */ /* 0x000fda0003f25270 */
[----:B--2---:R-:W-:Y:S05]  /*0370*/  @P1 BRA `(.L_x_2) ;  /* 0xfffffffc00c41947 */ /* 0x004fea000383ffff */
.L_x_1:
[----:B------:R-:W-:Y:S05]  /*0380*/  BSYNC.RECONVERGENT B0 ;  /* 0x0000000000007941 */ /* 0x000fea0003800200 */
.L_x_0:
[----:B------:R-:W-:Y:S05]  /*0390*/  @P0 EXIT ;  /* 0x000000000000094d */ /* 0x000fea0003800000 */
[----:B------:R-:W0:Y:S01]  /*03a0*/  LDC.64 R10, c[0x0][0x3a0] ;  /* 0x0000e800ff0a7b82 */ /* 0x000e220000000a00 */
[----:B------:R-:W1:Y:S02]  /*03b0*/  LDCU.64 UR4, c[0x0][0x3b0] ;  /* 0x00007600ff0477ac */ /* 0x000e640008000a00 */
[----:B-1----:R-:W-:-:S04]  /*03c0*/  UIADD3 UR4, UP0, UPT, UR4, 0x8, URZ ;  /* 0x0000000804047890 */ /* 0x002fc8000ff1e0ff */
[----:B------:R-:W-:-:S12]  /*03d0*/  UIADD3.X UR5, UPT, UPT, URZ, UR5, URZ, UP0, !UPT ;  /* 0x00000005ff057290 */ /* 0x000fd800087fe4ff */
.L_x_3:
[----:B------:R-:W-:Y:S01]  /*03e0*/  MOV R15, UR5 ;  /* 0x00000005000f7c02 */ /* 0x000fe20008000f00 */
[----:B------:R-:W-:Y:S01]  /*03f0*/  IMAD.U32 R14, RZ, RZ, UR4 ;  /* 0x00000004ff0e7e24 */ /* 0x000fe2000f8e00ff */
[----:B------:R-:W1:Y:S01]  /*0400*/  LDC.64 R12, c[0x0][0x3a8] ;  /* 0x0000ea00ff0c7b82 */ /* 0x000e620000000a00 */
[----:B0-----:R-:W2:Y:S02]  /*0410*/  LDG.E R6, desc[UR6][R10.64] ;  /* 0x000000060a067981 */ /* 0x001ea4000c1e1900 */
[----:B------:R-:W-:-:S05]  /*0420*/  IMAD.WIDE R14, R9, 0x4, R14 ;  /* 0x00000004090e7825 */ /* 0x000fca00078e020e */
[----:B------:R-:W1:Y:S02]  /*0430*/  LDG.E R17, desc[UR6][R14.64+-0x8] ;  /* 0xfffff8060e117981 */ /* 0x000e64000c1e1900 */
[----:B-1----:R-:W-:-:S06]  /*0440*/  IMAD.WIDE R16, R17, 0x4, R12 ;  /* 0x0000000411107825 */ /* 0x002fcc00078e020c */
[----:B------:R-:W2:Y:S01]  /*0450*/  LDG.E R17, desc[UR6][R16.64] ;  /* 0x0000000610117981 */ /* 0x000ea2000c1e1900 */
[----:B------:R-:W-:Y:S01]  /*0460*/  IMAD.MOV.U32 R8, RZ, RZ, 0x1 ;  /* 0x00000001ff087424 */ /* 0x000fe200078e00ff */
[----:B--2---:R-:W-:-:S13]  /*0470*/  ISETP.NE.AND P0, PT, R17, R6, PT ;  /* 0x000000061100720c */ /* 0x004fda0003f05270 */
[----:B------:R-:W0:Y:S01]  /*0480*/  @!P0 LDC.64 R20, c[0x0][0x398] ;  /* 0x0000e600ff148b82 */ /* 0x000e220000000a00 */
[----:B------:R-:W-:Y:S04]  /*0490*/  @!P0 STG.E desc[UR6][R4.64], R7 ;  /* 0x0000000704008986 */ /* 0x000fe8000c101906 */
[----:B0-----:R-:W-:Y:S04]  /*04a0*/  @!P0 STG.E.U8 desc[UR6][R20.64], R8 ;  /* 0x0000000814008986 */ /* 0x001fe8000c101106 */
[----:B------:R-:W-:Y:S04]  /*04b0*/  @!P0 STG.E.U8 desc[UR6][R2.64], R8 ;  /* 0x0000000802008986 */ /* 0x000fe8000c101106 */
[----:B------:R-:W2:Y:S04]  /*04c0*/  LDG.E R19, desc[UR6][R14.64+-0x4] ;  /* 0xfffffc060e137981 */ /* 0x000ea8000c1e1900 */
[----:B------:R-:W3:Y:S01]  /*04d0*/  @!P0 LDG.E R6, desc[UR6][R10.64] ;  /* 0x000000060a068981 */ /* 0x000ee2000c1e1900 */
[----:B--2---:R-:W-:-:S06]  /*04e0*/  IMAD.WIDE R18, R19, 0x4, R12 ;  /* 0x0000000413127825 */ /* 0x004fcc00078e020c */
[----:B------:R-:W3:Y:S01]  /*04f0*/  LDG.E R19, desc[UR6][R18.64] ;  /* 0x0000000612137981 */ /* 0x000ee2000c1e1900 */
[----:B------:R-:W-:Y:S01]  /*0500*/  HFMA2 R16, -RZ, RZ, 0, 5.9604644775390625e-08 ;  /* 0x00000001ff107431 */ /* 0x000fe200000001ff */
[----:B---3--:R-:W-:-:S13]  /*0510*/  ISETP.NE.AND P0, PT, R19, R6, PT ;  /* 0x000000061300720c */ /* 0x008fda0003f05270 */
[----:B------:R-:W0:Y:S01]  /*0520*/  @!P0 LDC.64 R22, c[0x0][0x398] ;  /* 0x0000e600ff168b82 */ /* 0x000e220000000a00 */
[----:B------:R-:W-:Y:S01]  /*0530*/  @!P0 PRMT R19, R16, 0x7610, R19 ;  /* 0x0000761010138816 */ /* 0x000fe20000000013 */
[----:B------:R-:W-:Y:S04]  /*0540*/  @!P0 STG.E desc[UR6][R4.64], R7 ;  /* 0x0000000704008986 */ /* 0x000fe8000c101906 */
[----:B0-----:R-:W-:Y:S04]  /*0550*/  @!P0 STG.E.U8 desc[UR6][R22.64], R19 ;  /* 0x0000001316008986 */ /* 0x001fe8000c101106 */
[----:B------:R0:W-:Y:S04]  /*0560*/  @!P0 STG.E.U8 desc[UR6][R2.64], R19 ;  /* 0x0000001302008986 */ /* 0x0001e8000c101106 */
[----:B------:R-:W2:Y:S04]  /*0570*/  LDG.E R17, desc[UR6][R14.64] ;  /* 0x000000060e117981 */ /* 0x000ea8000c1e1900 */
[----:B------:R-:W3:Y:S01]  /*0580*/  @!P0 LDG.E R6, desc[UR6][R10.64] ;  /* 0x000000060a068981 */ /* 0x000ee2000c1e1900 */
[----:B--2---:R-:W-:-:S06]  /*0590*/  IMAD.WIDE R16, R17, 0x4, R12 ;  /* 0x0000000411107825 */ /* 0x004fcc00078e020c */
[----:B------:R-:W3:Y:S02]  /*05a0*/  LDG.E R17, desc[UR6][R16.64] ;  /* 0x0000000610117981 */ /* 0x000ee4000c1e1900 */
[----:B---3--:R-:W-:-:S13]  /*05b0*/  ISETP.NE.AND P0, PT, R17, R6, PT ;  /* 0x000000061100720c */ /* 0x008fda0003f05270 */
[----:B0-----:R-:W0:Y:S01]  /*05c0*/  @!P0 LDC.64 R18, c[0x0][0x398] ;  /* 0x0000e600ff128b82 */ /* 0x001e220000000a00 */
[----:B------:R1:W-:Y:S04]  /*05d0*/  @!P0 STG.E desc[UR6][R4.64], R7 ;  /* 0x0000000704008986 */ /* 0x0003e8000c101906 */
[----:B0-----:R1:W-:Y:S04]  /*05e0*/  @!P0 STG.E.U8 desc[UR6][R18.64], R8 ;  /* 0x0000000812008986 */ /* 0x0013e8000c101106 */
[----:B------:R1:W-:Y:S04]  /*05f0*/  @!P0 STG.E.U8 desc[UR6][R2.64], R8 ;  /* 0x0000000802008986 */ /* 0x0003e8000c101106 */
[----:B------:R-:W2:Y:S04]  /*0600*/  LDG.E R15, desc[UR6][R14.64+0x4] ;  /* 0x000004060e0f7981 */ /* 0x000ea8000c1e1900 */
[----:B------:R-:W3:Y:S01]  /*0610*/  @!P0 LDG.E R6, desc[UR6][R10.64] ;  /* 0x000000060a068981 */ /* 0x000ee2000c1e1900 */
[----:B--2---:R-:W-:-:S06]  /*0620*/  IMAD.WIDE R12, R15, 0x4, R12 ;  /* 0x000000040f0c7825 */ /* 0x004fcc00078e020c */
[----:B------:R-:W3:Y:S01]  /*0630*/  LDG.E R13, desc[UR6][R12.64] ;  /* 0x000000060c0d7981 */ /* 0x000ee2000c1e1900 */
[----:B------:R-:W-:Y:S02]  /*0640*/  IADD3 R9, PT, PT, R9, 0x4, RZ ;  /* 0x0000000409097810 */ /* 0x000fe40007ffe0ff */
[----:B---3--:R-:W-:-:S13]  /*0650*/  ISETP.NE.AND P0, PT, R13, R6, PT ;  /* 0x000000060d00720c */ /* 0x008fda0003f05270 */
[----:B------:R-:W0:Y:S01]  /*0660*/  @!P0 LDC.64 R16, c[0x0][0x398] ;  /* 0x0000e600ff108b82 */ /* 0x000e220000000a00 */
[----:B------:R-:W-:Y:S01]  /*0670*/  IMAD.MOV.U32 R6, RZ, RZ, 0x1 ;  /* 0x00000001ff067424 */ /* 0x000fe200078e00ff */
[----:B------:R1:W-:Y:S04]  /*0680*/  @!P0 STG.E desc[UR6][R4.64], R7 ;  /* 0x0000000704008986 */ /* 0x0003e8000c101906 */
[----:B0-----:R1:W-:Y:S04]  /*0690*/  @!P0 STG.E.U8 desc[UR6][R16.64], R6 ;  /* 0x0000000610008986 */ /* 0x0013e8000c101106 */
[----:B------:R1:W-:Y:S01]  /*06a0*/  @!P0 STG.E.U8 desc[UR6][R2.64], R6 ;  /* 0x0000000602008986 */ /* 0x0003e2000c101106 */
[----:B------:R-:W-:-:S13]  /*06b0*/  ISETP.GE.AND P0, PT, R9, R0, PT ;  /* 0x000000000900720c */ /* 0x000fda0003f06270 */
[----:B-1----:R-:W-:Y:S05]  /*06c0*/  @!P0 BRA `(.L_x_3) ;  /* 0xfffffffc00448947 */ /* 0x002fea000383ffff */
[----:B------:R-:W-:Y:S05]  /*06d0*/  EXIT ;  /* 0x000000000000794d */ /* 0x000fea0003800000 */
.L_x_4:
[----:B------:R-:W-:-:S00]  /*06e0*/  BRA `(.L_x_4) ;  /* 0xfffffffc00fc7947 */ /* 0x000fc0000383ffff */
[----:B------:R-:W-:-:S00]  /*06f0*/  NOP ;  /* 0x0000000000007918 */ /* 0x000fc00000000000 */
        /* <DEDUP_REMOVED lines=8> */
.L_x_22:


//--------------------- .text._Z11vertex_pushP4NodeP4EdgePiPcS3_S3_S3_S4_ --------------------------
	.section	.text._Z11vertex_pushP4NodeP4EdgePiPcS3_S3_S3_S4_,"ax",@progbits
	.align	128
        .global         _Z11vertex_pushP4NodeP4EdgePiPcS3_S3_S3_S4_
        .type           _Z11vertex_pushP4NodeP4EdgePiPcS3_S3_S3_S4_,@function
        .size           _Z11vertex_pushP4NodeP4EdgePiPcS3_S3_S3_S4_,(.L_x_23 - _Z11vertex_pushP4NodeP4EdgePiPcS3_S3_S3_S4_)
        .other          _Z11vertex_pushP4NodeP4EdgePiPcS3_S3_S3_S4_,@"STO_CUDA_ENTRY STV_DEFAULT"
_Z11vertex_pushP4NodeP4EdgePiPcS3_S3_S3_S4_:
.text._Z11vertex_pushP4NodeP4EdgePiPcS3_S3_S3_S4_:
        /* <DEDUP_REMOVED lines=10> */
[----:B------:R-:W0:Y:S08]  /*00a0*/  LDC.64 R2, c[0x0][0x3a8] ;  /* 0x0000ea00ff027b82 */ /* 0x000e300000000a00 */
[----:B------:R-:W1:Y:S01]  /*00b0*/  LDC.64 R4, c[0x0][0x3a0] ;  /* 0x0000e800ff047b82 */ /* 0x000e620000000a00 */
[----:B0-----:R-:W-:-:S06]  /*00c0*/  IMAD.WIDE R2, R7, 0x4, R2 ;  /* 0x0000000407027825 */ /* 0x001fcc00078e0202 */
[----:B------:R-:W2:Y:S04]  /*00d0*/  LDG.E R2, desc[UR6][R2.64] ;  /* 0x0000000602027981 */ /* 0x000ea8000c1e1900 */
[----:B-1----:R-:W2:Y:S02]  /*00e0*/  LDG.E R5, desc[UR6][R4.64] ;  /* 0x0000000604057981 */ /* 0x002ea4000c1e1900 */
[----:B--2---:R-:W-:-:S13]  /*00f0*/  ISETP.NE.AND P0, PT, R2, R5, PT ;  /* 0x000000050200720c */ /* 0x004fda0003f05270 */
[----:B------:R-:W-:Y:S05]  /*0100*/  @P0 EXIT ;  /* 0x000000000000094d */ /* 0x000fea0003800000 */
[----:B------:R-:W0:Y:S02]  /*0110*/  LDC.64 R4, c[0x0][0x380] ;  /* 0x0000e000ff047b82 */ /* 0x000e240000000a00 */
[----:B0-----:R-:W-:-:S05]  /*0120*/  IMAD.WIDE R4, R7, 0x10, R4 ;  /* 0x0000001007047825 */ /* 0x001fca00078e0204 */
[----:B------:R-:W2:Y:S02]  /*0130*/  LDG.E R3, desc[UR6][R4.64+0x8] ;  /* 0x0000080604037981 */ /* 0x000ea4000c1e1900 */
[----:B--2---:R-:W-:-:S13]  /*0140*/  ISETP.GE.AND P0, PT, R3, 0x1, PT ;  /* 0x000000010300780c */ /* 0x004fda0003f06270 */
[----:B------:R-:W-:Y:S05]  /*0150*/  @!P0 EXIT ;  /* 0x000000000000894d */ /* 0x000fea0003800000 */
[----:B------:R-:W2:Y:S01]  /*0160*/  LDG.E R14, desc[UR6][R4.64] ;  /* 0x00000006040e7981 */ /* 0x000ea2000c1e1900 */
[----:B------:R-:W0:Y:S01]  /*0170*/  LDCU.64 UR4, c[0x0][0x3b8] ;  /* 0x00007700ff0477ac */ /* 0x000e220008000a00 */
[----:B------:R-:W-:Y:S01]  /*0180*/  BSSY.RECONVERGENT B0, `(.L_x_5) ;  /* 0x0000020000007945 */ /* 0x000fe20003800200 */
[----:B------:R-:W-:Y:S02]  /*0190*/  VIADD R2, R2, 0x1 ;  /* 0x0000000102027836 */ /* 0x000fe40000000000 */
[----:B--2---:R-:W-:-:S05]  /*01a0*/  IMAD.IADD R3, R14, 0x1, R3 ;  /* 0x000000010e037824 */ /* 0x004fca00078e0203 */
[----:B------:R-:W-:-:S05]  /*01b0*/  VIADDMNMX R15, R14, 0x1, R3, !PT ;  /* 0x000000010e0f7846 */ /* 0x000fca0007800103 */
[----:B------:R-:W-:-:S05]  /*01c0*/  IMAD.IADD R0, R15, 0x1, -R14 ;  /* 0x000000010f007824 */ /* 0x000fca00078e0a0e */
[----:B------:R-:W-:Y:S01]  /*01d0*/  LOP3.LUT P0, R8, R0, 0x3, RZ, 0xc0, !PT ;  /* 0x0000000300087812 */ /* 0x000fe2000780c0ff */
[----:B------:R-:W-:-:S12]  /*01e0*/  IMAD.MOV.U32 R0, RZ, RZ, R14 ;  /* 0x000000ffff007224 */ /* 0x000fd800078e000e */
[----:B0-----:R-:W-:Y:S05]  /*01f0*/  @!P0 BRA `(.L_x_6) ;  /* 0x0000000000608947 */ /* 0x001fea0003800000 */
[----:B------:R-:W0:Y:S01]  /*0200*/  LDC.64 R4, c[0x0][0x3a8] ;  /* 0x0000ea00ff047b82 */ /* 0x000e220000000a00 */
[----:B------:R-:W-:Y:S02]  /*0210*/  IMAD.MOV R16, RZ, RZ, -R8 ;  /* 0x000000ffff107224 */ /* 0x000fe400078e0a08 */
[----:B------:R-:W-:-:S05]  /*0220*/  IMAD.MOV.U32 R0, RZ, RZ, R14 ;  /* 0x000000ffff007224 */ /* 0x000fca00078e000e */
[----:B------:R-:W1:Y:S02]  /*0230*/  LDC.64 R6, c[0x0][0x3b0] ;  /* 0x0000ec00ff067b82 */ /* 0x000e640000000a00 */
.L_x_9:
[----:B-1----:R-:W-:-:S06]  /*0240*/  IMAD.WIDE R8, R0, 0x4, R6 ;  /* 0x0000000400087825 */ /* 0x002fcc00078e0206 */
[----:B------:R-:W2:Y:S02]  /*0250*/  LDG.E R9, desc[UR6][R8.64] ;  /* 0x0000000608097981 */ /* 0x000ea4000c1e1900 */
[----:B--2---:R-:W-:-:S04]  /*0260*/  IADD3 R12, P0, PT, R9, UR4, RZ ;  /* 0x00000004090c7c10 */ /* 0x004fc8000ff1e0ff */
[----:B------:R-:W-:-:S05]  /*0270*/  LEA.HI.X.SX32 R13, R9, UR5, 0x1, P0 ;  /* 0x00000005090d7c11 */ /* 0x000fca00080f0eff */
[----:B------:R-:W2:Y:S01]  /*0280*/  LDG.E.U8 R10, desc[UR6][R12.64] ;  /* 0x000000060c0a7981 */ /* 0x000ea2000c1e1100 */
[----:B------:R-:W-:Y:S01]  /*0290*/  VIADD R16, R16, 0x1 ;  /* 0x0000000110107836 */ /* 0x000fe20000000000 */
[----:B------:R-:W-:Y:S04]  /*02a0*/  BSSY.RECONVERGENT B1, `(.L_x_7) ;  /* 0x000000b000017945 */ /* 0x000fe80003800200 */
[----:B------:R-:W-:Y:S02]  /*02b0*/  ISETP.NE.AND P0, PT, R16, RZ, PT ;  /* 0x000000ff1000720c */ /* 0x000fe40003f05270 */
[----:B--2---:R-:W-:-:S13]  /*02c0*/  ISETP.NE.AND P1, PT, R10, 0x1, PT ;  /* 0x000000010a00780c */ /* 0x004fda0003f25270 */
[----:B------:R-:W-:Y:S05]  /*02d0*/  @!P1 BRA `(.L_x_8) ;  /* 0x00000000001c9947 */ /* 0x000fea0003800000 */
[----:B------:R-:W-:Y:S02]  /*02e0*/  IMAD.MOV.U32 R17, RZ, RZ, 0x1 ;  /* 0x00000001ff117424 */ /* 0x000fe400078e00ff */
[----:B0-----:R-:W-:-:S03]  /*02f0*/  IMAD.WIDE R8, R9, 0x4, R4 ;  /* 0x0000000409087825 */ /* 0x001fc600078e0204 */
[----:B------:R1:W-:Y:S04]  /*0300*/  STG.E.U8 desc[UR6][R12.64], R17 ;  /* 0x000000110c007986 */ /* 0x0003e8000c101106 */
[----:B------:R-:W2:Y:S02]  /*0310*/  ATOMG.E.MIN.S32.STRONG.GPU PT, R9, desc[UR6][R8.64], R2 ;  /* 0x80000002080979a8 */ /* 0x000ea400089ef306 */
[----:B--2---:R-:W-:-:S13]  /*0320*/  ISETP.GT.AND P1, PT, R9, R2, PT ;  /* 0x000000020900720c */ /* 0x004fda0003f24270 */
[----:B------:R-:W0:Y:S02]  /*0330*/  @P1 LDC.64 R10, c[0x0][0x398] ;  /* 0x0000e600ff0a1b82 */ /* 0x000e240000000a00 */
[----:B0-----:R1:W-:Y:S02]  /*0340*/  @P1 STG.E.U8 desc[UR6][R10.64], R17 ;  /* 0x000000110a001986 */ /* 0x0013e4000c101106 */
.L_x_8:
[----:B------:R-:W-:Y:S05]  /*0350*/  BSYNC.RECONVERGENT B1 ;  /* 0x0000000000017941 */ /* 0x000fea0003800200 */
.L_x_7:
[----:B------:R-:W-:Y:S01]  /*0360*/  VIADD R0, R0, 0x1 ;  /* 0x0000000100007836 */ /* 0x000fe20000000000 */
[----:B------:R-:W-:Y:S06]  /*0370*/  @P0 BRA `(.L_x_9) ;  /* 0xfffffffc00b00947 */ /* 0x000fec000383ffff */
.L_x_6:
[----:B------:R-:W-:Y:S05]  /*0380*/  BSYNC.RECONVERGENT B0 ;  /* 0x0000000000007941 */ /* 0x000fea0003800200 */
.L_x_5:
[----:B------:R-:W-:-:S05]  /*0390*/  IMAD.IADD R15, R14, 0x1, -R15 ;  /* 0x000000010e0f7824 */ /* 0x000fca00078e0a0f */
[----:B------:R-:W-:-:S13]  /*03a0*/  ISETP.GT.U32.AND P0, PT, R15, -0x4, PT ;  /* 0xfffffffc0f00780c */ /* 0x000fda0003f04070 */
[----:B------:R-:W-:Y:S05]  /*03b0*/  @P0 EXIT ;  /* 0x000000000000094d */ /* 0x000fea0003800000 */
[----:B------:R-:W2:Y:S01]  /*03c0*/  LDC.64 R6, c[0x0][0x3a8] ;  /* 0x0000ea00ff067b82 */ /* 0x000ea20000000a00 */
[----:B------:R-:W3:Y:S07]  /*03d0*/  LDCU.64 UR4, c[0x0][0x3b0] ;  /* 0x00007600ff0477ac */ /* 0x000eee0008000a00 */
[----:B0-----:R-:W0:Y:S01]  /*03e0*/  LDC.64 R4, c[0x0][0x3b8] ;  /* 0x0000ee00ff047b82 */ /* 0x001e220000000a00 */
[----:B---3--:R-:W-:-:S04]  /*03f0*/  UIADD3 UR4, UP0, UPT, UR4, 0x8, URZ ;  /* 0x0000000804047890 */ /* 0x008fc8000ff1e0ff */
[----:B------:R-:W-:-:S12]  /*0400*/  UIADD3.X UR5, UPT, UPT, URZ, UR5, URZ, UP0, !UPT ;  /* 0x00000005ff057290 */ /* 0x000fd800087fe4ff */
.L_x_18:
[----:B------:R-:W-:Y:S02]  /*0410*/  IMAD.U32 R8, RZ, RZ, UR4 ;  /* 0x00000004ff087e24 */ /* 0x000fe4000f8e00ff */
[----:B------:R-:W-:Y:S02]  /*0420*/  IMAD.U32 R9, RZ, RZ, UR5 ;  /* 0x00000005ff097e24 */ /* 0x000fe4000f8e00ff */
[----:B------:R-:W-:-:S05]  /*0430*/  IMAD.WIDE R8, R0, 0x4, R8 ;  /* 0x0000000400087825 */ /* 0x000fca00078e0208 */
[----:B01----:R-:W0:Y:S02]  /*0440*/  LDG.E R11, desc[UR6][R8.64+-0x8] ;  /* 0xfffff806080b7981 */ /* 0x003e24000c1e1900 */
[----:B0-----:R-:W-:-:S04]  /*0450*/  IADD3 R12, P0, PT, R11, R4, RZ ;  /* 0x000000040b0c7210 */ /* 0x001fc80007f1e0ff */
[----:B------:R-:W-:-:S05]  /*0460*/  LEA.HI.X.SX32 R13, R11, R5, 0x1, P0 ;  /* 0x000000050b0d7211 */ /* 0x000fca00000f0eff */
[----:B------:R-:W3:Y:S01]  /*0470*/  LDG.E.U8 R10, desc[UR6][R12.64] ;  /* 0x000000060c0a7981 */ /* 0x000ee2000c1e1100 */
[----:B------:R-:W-:Y:S01]  /*0480*/  BSSY.RECONVERGENT B0, `(.L_x_10) ;  /* 0x000000a000007945 */ /* 0x000fe20003800200 */
[----:B---3--:R-:W-:-:S13]  /*0490*/  ISETP.NE.AND P0, PT, R10, 0x1, PT ;  /* 0x000000010a00780c */ /* 0x008fda0003f05270 */
[----:B------:R-:W-:Y:S05]  /*04a0*/  @!P0 BRA `(.L_x_11) ;  /* 0x00000000001c8947 */ /* 0x000fea0003800000 */
[----:B------:R-:W-:Y:S02]  /*04b0*/  IMAD.MOV.U32 R16, RZ, RZ, 0x1 ;  /* 0x00000001ff107424 */ /* 0x000fe400078e00ff */
[----:B--2---:R-:W-:-:S03]  /*04c0*/  IMAD.WIDE R10, R11, 0x4, R6 ;  /* 0x000000040b0a7825 */ /* 0x004fc600078e0206 */
[----:B------:R0:W-:Y:S04]  /*04d0*/  STG.E.U8 desc[UR6][R12.64], R16 ;  /* 0x000000100c007986 */ /* 0x0001e8000c101106 */
[----:B------:R-:W2:Y:S02]  /*04e0*/  ATOMG.E.MIN.S32.STRONG.GPU PT, R11, desc[UR6][R10.64], R2 ;  /* 0x800000020a0b79a8 */ /* 0x000ea400089ef306 */
[----:B--2---:R-:W-:-:S13]  /*04f0*/  ISETP.GT.AND P0, PT, R11, R2, PT ;  /* 0x000000020b00720c */ /* 0x004fda0003f04270 */
[----:B------:R-:W1:Y:S02]  /*0500*/  @P0 LDC.64 R14, c[0x0][0x398] ;  /* 0x0000e600ff0e0b82 */ /* 0x000e640000000a00 */
[----:B-1----:R0:W-:Y:S02]  /*0510*/  @P0 STG.E.U8 desc[UR6][R14.64], R16 ;  /* 0x000000100e000986 */ /* 0x0021e4000c101106 */
.L_x_11:
[----:B------:R-:W-:Y:S05]  /*0520*/  BSYNC.RECONVERGENT B0 ;  /* 0x0000000000007941 */ /* 0x000fea0003800200 */
.L_x_10:
[----:B------:R-:W0:Y:S02]  /*0530*/  LDG.E R11, desc[UR6][R8.64+-0x4] ;  /* 0xfffffc06080b7981 */ /* 0x000e24000c1e1900 */
        /* <DEDUP_REMOVED lines=13> */
.L_x_13:
[----:B------:R-:W-:Y:S05]  /*0610*/  BSYNC.RECONVERGENT B0 ;  /* 0x0000000000007941 */ /* 0x000fea0003800200 */
.L_x_12:
        /* <DEDUP_REMOVED lines=14> */
.L_x_15:
[----:B------:R-:W-:Y:S05]  /*0700*/  BSYNC.RECONVERGENT B0 ;  /* 0x0000000000007941 */ /* 0x000fea0003800200 */
.L_x_14:
[----:B------:R-:W3:Y:S02]  /*0710*/  LDG.E R9, desc[UR6][R8.64+0x4] ;  /* 0x0000040608097981 */ /* 0x000ee4000c1e1900 */
[----:B---3--:R-:W-:-:S04]  /*0720*/  IADD3 R10, P0, PT, R9, R4, RZ ;  /* 0x00000004090a7210 */ /* 0x008fc80007f1e0ff */
[----:B------:R-:W-:-:S05]  /*0730*/  LEA.HI.X.SX32 R11, R9, R5, 0x1, P0 ;  /* 0x00000005090b7211 */ /* 0x000fca00000f0eff */
[----:B0-----:R-:W3:Y:S01]  /*0740*/  LDG.E.U8 R12, desc[UR6][R10.64] ;  /* 0x000000060a0c7981 */ /* 0x001ee2000c1e1100 */
[----:B------:R-:W-:Y:S01]  /*0750*/  VIADD R0, R0, 0x4 ;  /* 0x0000000400007836 */ /* 0x000fe20000000000 */
[----:B------:R-:W-:Y:S04]  /*0760*/  BSSY.RECONVERGENT B0, `(.L_x_16) ;  /* 0x000000b000007945 */ /* 0x000fe80003800200 */
[----:B------:R-:W-:Y:S02]  /*0770*/  ISETP.GE.AND P0, PT, R0, R3, PT ;  /* 0x000000030000720c */ /* 0x000fe40003f06270 */
        /* <DEDUP_REMOVED lines=9> */
.L_x_17:
[----:B------:R-:W-:Y:S05]  /*0810*/  BSYNC.RECONVERGENT B0 ;  /* 0x0000000000007941 */ /* 0x000fea0003800200 */
.L_x_16:
[----:B------:R-:W-:Y:S05]  /*0820*/  @!P0 BRA `(.L_x_18) ;  /* 0xfffffff800f88947 */ /* 0x000fea000383ffff */
[----:B------:R-:W-:Y:S05]  /*0830*/  EXIT ;  /* 0x000000000000794d */ /* 0x000fea0003800000 */
.L_x_19:
        /* <DEDUP_REMOVED lines=12> */
.L_x_23:


//--------------------- .text._Z16reverse_edgelistP4NodeP4EdgePcPiS3_S4_S4_ --------------------------
	.section	.text._Z16reverse_edgelistP4NodeP4EdgePcPiS3_S4_S4_,"ax",@progbits
	.align	128
        .global         _Z16reverse_edgelistP4NodeP4EdgePcPiS3_S4_S4_
        .type           _Z16reverse_edgelistP4NodeP4EdgePcPiS3_S4_S4_,@function
        .size           _Z16reverse_edgelistP4NodeP4EdgePcPiS3_S4_S4_,(.L_x_24 - _Z16reverse_edgelistP4NodeP4EdgePcPiS3_S4_S4_)
        .other          _Z16reverse_edgelistP4NodeP4EdgePcPiS3_S4_S4_,@"STO_CUDA_ENTRY STV_DEFAULT"
_Z16reverse_edgelistP4NodeP4EdgePcPiS3_S4_S4_:
.text._Z16reverse_edgelistP4NodeP4EdgePcPiS3_S4_S4_:
        /* <DEDUP_REMOVED lines=10> */
[----:B------:R-:W0:Y:S01]  /*00a0*/  LDC.64 R2, c[0x0][0x388] ;  /* 0x0000e200ff027b82 */ /* 0x000e220000000a00 */
[----:B------:R-:W1:Y:S01]  /*00b0*/  LDCU.64 UR6, c[0x0][0x390] ;  /* 0x00007200ff0677ac */ /* 0x000e620008000a00 */
[----:B0-----:R-:W-:-:S05]  /*00c0*/  IMAD.WIDE R2, R5, 0x8, R2 ;  /* 0x0000000805027825 */ /* 0x001fca00078e0202 */
[----:B------:R-:W1:Y:S02]  /*00d0*/  LDG.E R0, desc[UR4][R2.64] ;  /* 0x0000000402007981 */ /* 0x000e64000c1e1900 */
[----:B-1----:R-:W-:-:S04]  /*00e0*/  IADD3 R4, P0, PT, R0, UR6, RZ ;  /* 0x0000000600047c10 */ /* 0x002fc8000ff1e0ff */
[----:B------:R-:W-:-:S05]  /*00f0*/  LEA.HI.X.SX32 R5, R0, UR7, 0x1, P0 ;  /* 0x0000000700057c11 */ /* 0x000fca00080f0eff */
[----:B------:R-:W2:Y:S02]  /*0100*/  LDG.E.U8 R0, desc[UR4][R4.64] ;  /* 0x0000000404007981 */ /* 0x000ea4000c1e1100 */
[----:B--2---:R-:W-:-:S13]  /*0110*/  ISETP.NE.AND P0, PT, R0, 0x1, PT ;  /* 0x000000010000780c */ /* 0x004fda0003f05270 */
[----:B------:R-:W-:Y:S05]  /*0120*/  @!P0 EXIT ;  /* 0x000000000000894d */ /* 0x000fea0003800000 */
[----:B------:R-:W2:Y:S01]  /*0130*/  LDG.E R7, desc[UR4][R2.64+0x4] ;  /* 0x0000040402077981 */ /* 0x000ea2000c1e1900 */
[----:B------:R-:W2:Y:S08]  /*0140*/  LDC.64 R10, c[0x0][0x3b0] ;  /* 0x0000ec00ff0a7b82 */ /* 0x000eb00000000a00 */
[----:B------:R-:W0:Y:S02]  /*0150*/  LDC.64 R8, c[0x0][0x3a8] ;  /* 0x0000ea00ff087b82 */ /* 0x000e240000000a00 */
[----:B0-----:R-:W3:Y:S01]  /*0160*/  LDG.E R9, desc[UR4][R8.64] ;  /* 0x0000000408097981 */ /* 0x001ee2000c1e1900 */
[----:B--2---:R-:W-:-:S06]  /*0170*/  IMAD.WIDE R6, R7, 0x4, R10 ;  /* 0x0000000407067825 */ /* 0x004fcc00078e020a */
[----:B------:R-:W3:Y:S02]  /*0180*/  LDG.E R6, desc[UR4][R6.64] ;  /* 0x0000000406067981 */ /* 0x000ee4000c1e1900 */
[----:B---3--:R-:W-:-:S13]  /*0190*/  ISETP.NE.AND P0, PT, R6, R9, PT ;  /* 0x000000090600720c */ /* 0x008fda0003f05270 */
[----:B------:R-:W-:Y:S05]  /*01a0*/  @P0 EXIT ;  /* 0x000000000000094d */ /* 0x000fea0003800000 */
[----:B------:R-:W-:-:S05]  /*01b0*/  IMAD.MOV.U32 R0, RZ, RZ, 0x1 ;  /* 0x00000001ff007424 */ /* 0x000fca00078e00ff */
[----:B------:R0:W-:Y:S04]  /*01c0*/  STG.E.U8 desc[UR4][R4.64], R0 ;  /* 0x0000000004007986 */ /* 0x0001e8000c101104 */
[----:B------:R-:W2:Y:S01]  /*01d0*/  LDG.E R7, desc[UR4][R2.64] ;  /* 0x0000000402077981 */ /* 0x000ea2000c1e1900 */
[----:B------:R-:W-:Y:S02]  /*01e0*/  VIADD R9, R6, 0x1 ;  /* 0x0000000106097836 */ /* 0x000fe40000000000 */
[----:B--2---:R-:W-:-:S06]  /*01f0*/  IMAD.WIDE R6, R7, 0x4, R10 ;  /* 0x0000000407067825 */ /* 0x004fcc00078e020a */
[----:B------:R-:W2:Y:S02]  /*0200*/  ATOMG.E.MIN.S32.STRONG.GPU PT, R6, desc[UR4][R6.64], R9 ;  /* 0x80000009060679a8 */ /* 0x000ea400089ef304 */
[----:B--2---:R-:W-:-:S13]  /*0210*/  ISETP.GT.AND P0, PT, R6, R9, PT ;  /* 0x000000090600720c */ /* 0x004fda0003f04270 */
[----:B0-----:R-:W-:Y:S05]  /*0220*/  @!P0 EXIT ;  /* 0x000000000000894d */ /* 0x001fea0003800000 */
[----:B------:R-:W0:Y:S02]  /*0230*/  LDC.64 R2, c[0x0][0x3a0] ;  /* 0x0000e800ff027b82 */ /* 0x000e240000000a00 */
[----:B0-----:R-:W-:Y:S01]  /*0240*/  STG.E.U8 desc[UR4][R2.64], R0 ;  /* 0x0000000002007986 */ /* 0x001fe2000c101104 */
[----:B------:R-:W-:Y:S05]  /*0250*/  EXIT ;  /* 0x000000000000794d */ /* 0x000fea0003800000 */
.L_x_20:
        /* <DEDUP_REMOVED lines=10> */
.L_x_24:


//--------------------- .text._Z8edgelistP4NodeP4EdgePcPiS3_S4_S4_ --------------------------
	.section	.text._Z8edgelistP4NodeP4EdgePcPiS3_S4_S4_,"ax",@progbits
	.align	128
        .global         _Z8edgelistP4NodeP4EdgePcPiS3_S4_S4_
        .type           _Z8edgelistP4NodeP4EdgePcPiS3_S4_S4_,@function
        .size           _Z8edgelistP4NodeP4EdgePcPiS3_S4_S4_,(.L_x_25 - _Z8edgelistP4NodeP4EdgePcPiS3_S4_S4_)
        .other          _Z8edgelistP4NodeP4EdgePcPiS3_S4_S4_,@"STO_CUDA_ENTRY STV_DEFAULT"
_Z8edgelistP4NodeP4EdgePcPiS3_S4_S4_:
.text._Z8edgelistP4NodeP4EdgePcPiS3_S4_S4_:
        /* <DEDUP_REMOVED lines=38> */
.L_x_21:
        /* <DEDUP_REMOVED lines=10> */
.L_x_25:


//--------------------- .nv.shared.reserved.0     --------------------------
	.section	.nv.shared.reserved.0,"aw",@nobits
	.weak		__nv_reservedSMEM_offset_0_alias
	.size		__nv_reservedSMEM_offset_0_alias, 0, 64
	.other		__nv_reservedSMEM_offset_0_alias,@"STO_CUDA_RESERVED_SHARED STV_DEFAULT"
__nv_reservedSMEM_offset_0_alias:
	.zero		0
	.zero		64


//--------------------- .nv.constant0._Z11vertex_pullP4NodeP4EdgePiPcS3_S3_S3_S4_ --------------------------
	.section	.nv.constant0._Z11vertex_pullP4NodeP4EdgePiPcS3_S3_S3_S4_,"a",@progbits
	.sectionflags	@""
	.align	4
.nv.constant0._Z11vertex_pullP4NodeP4EdgePiPcS3_S3_S3_S4_:
	.zero		960


//--------------------- .nv.constant0._Z11vertex_pushP4NodeP4EdgePiPcS3_S3_S3_S4_ --------------------------
	.section	.nv.constant0._Z11vertex_pushP4NodeP4EdgePiPcS3_S3_S3_S4_,"a",@progbits
	.sectionflags	@""
	.align	4
.nv.constant0._Z11vertex_pushP4NodeP4EdgePiPcS3_S3_S3_S4_:
	.zero		960


//--------------------- .nv.constant0._Z16reverse_edgelistP4NodeP4EdgePcPiS3_S4_S4_ --------------------------
	.section	.nv.constant0._Z16reverse_edgelistP4NodeP4EdgePcPiS3_S4_S4_,"a",@progbits
	.sectionflags	@""
	.align	4
.nv.constant0._Z16reverse_edgelistP4NodeP4EdgePcPiS3_S4_S4_:
	.zero		952


//--------------------- .nv.constant0._Z8edgelistP4NodeP4EdgePcPiS3_S4_S4_ --------------------------
	.section	.nv.constant0._Z8edgelistP4NodeP4EdgePcPiS3_S4_S4_,"a",@progbits
	.sectionflags	@""
	.align	4
.nv.constant0._Z8edgelistP4NodeP4EdgePcPiS3_S4_S4_:
	.zero		952


//--------------------- SYMBOLS --------------------------

	.type		.nv.reservedSmem.offset0,@object
	.size		.nv.reservedSmem.offset0,0x4
